//
// Generated by NVIDIA NVVM Compiler
//
// Compiler Build ID: CL-36424714
// Cuda compilation tools, release 13.0, V13.0.88
// Based on NVVM 20.0.0
//

.version 9.0
.target sm_100
.address_size 64

	// .globl	_Z12setup_kernelP17curandStateXORWOWij
.global .align 4 .b8 precalc_xorwow_matrix[102400];
.global .align 4 .b8 precalc_xorwow_offset_matrix[102400];
.global .align 4 .b8 mrg32k3aM1[2304];
.global .align 4 .b8 mrg32k3aM2[2304];
.global .align 4 .b8 mrg32k3aM1SubSeq[2016];
.global .align 4 .b8 mrg32k3aM2SubSeq[2016];
.global .align 4 .b8 mrg32k3aM1Seq[2304];
.global .align 4 .b8 mrg32k3aM2Seq[2304];
.const .align 8 .b8 __cr_lgamma_table[72];
// _ZZ10sum_blocksPKfPfS1_iE5flats has been demoted
// _ZZ10sum_blocksPKfPfS1_iE4logs has been demoted

.visible .entry _Z12setup_kernelP17curandStateXORWOWij(
	.param .u64 .ptr .align 1 _Z12setup_kernelP17curandStateXORWOWij_param_0,
	.param .u32 _Z12setup_kernelP17curandStateXORWOWij_param_1,
	.param .u32 _Z12setup_kernelP17curandStateXORWOWij_param_2
)
{
	.reg .pred 	%p<25>;
	.reg .b32 	%r<410>;
	.reg .b64 	%rd<18>;

	ld.param.u64 	%rd8, [_Z12setup_kernelP17curandStateXORWOWij_param_0];
	ld.param.u32 	%r184, [_Z12setup_kernelP17curandStateXORWOWij_param_1];
	ld.param.u32 	%r183, [_Z12setup_kernelP17curandStateXORWOWij_param_2];
	mov.u32 	%r185, %tid.x;
	mov.u32 	%r186, %ctaid.x;
	mov.u32 	%r187, %ntid.x;
	mad.lo.s32 	%r1, %r186, %r187, %r185;
	setp.ge.s32 	%p1, %r1, %r184;
	@%p1 bra 	$L__BB0_44;
	cvta.to.global.u64 	%rd9, %rd8;
	cvt.s64.s32 	%rd17, %r1;
	mul.wide.s32 	%rd10, %r1, 48;
	add.s64 	%rd2, %rd9, %rd10;
	xor.b32  	%r188, %r183, -1429050551;
	mul.lo.s32 	%r189, %r188, 1099087573;
	add.s32 	%r190, %r189, -638133224;
	add.s32 	%r191, %r189, 123456789;
	st.global.v2.u32 	[%rd2], {%r190, %r191};
	xor.b32  	%r192, %r189, 362436069;
	mov.b32 	%r193, -123459836;
	st.global.v2.u32 	[%rd2+8], {%r192, %r193};
	add.s32 	%r194, %r189, 5783321;
	mov.b32 	%r195, -589760388;
	st.global.v2.u32 	[%rd2+16], {%r195, %r194};
	setp.eq.s32 	%p2, %r1, 0;
	@%p2 bra 	$L__BB0_43;
	mov.b32 	%r316, 0;
	mov.u64 	%rd12, precalc_xorwow_matrix;
$L__BB0_3:
	and.b64  	%rd4, %rd17, 3;
	setp.eq.s64 	%p3, %rd4, 0;
	@%p3 bra 	$L__BB0_42;
	mul.wide.u32 	%rd11, %r316, 3200;
	add.s64 	%rd5, %rd12, %rd11;
	cvt.u32.u64 	%r3, %rd4;
	mov.b32 	%r317, 0;
$L__BB0_5:
	mov.b32 	%r330, 0;
	mov.u32 	%r331, %r330;
	mov.u32 	%r332, %r330;
	mov.u32 	%r333, %r330;
	mov.u32 	%r334, %r330;
	mov.u32 	%r323, %r330;
$L__BB0_6:
	mul.wide.u32 	%rd13, %r323, 4;
	add.s64 	%rd14, %rd2, %rd13;
	ld.global.u32 	%r11, [%rd14+4];
	shl.b32 	%r12, %r323, 5;
	mov.b32 	%r329, 0;
$L__BB0_7:
	.pragma "nounroll";
	shr.u32 	%r200, %r11, %r329;
	and.b32  	%r201, %r200, 1;
	setp.eq.b32 	%p4, %r201, 1;
	not.pred 	%p5, %p4;
	add.s32 	%r202, %r12, %r329;
	mul.lo.s32 	%r203, %r202, 5;
	mul.wide.u32 	%rd15, %r203, 4;
	add.s64 	%rd6, %rd5, %rd15;
	@%p5 bra 	$L__BB0_9;
	ld.global.u32 	%r204, [%rd6];
	xor.b32  	%r334, %r334, %r204;
	ld.global.u32 	%r205, [%rd6+4];
	xor.b32  	%r333, %r333, %r205;
	ld.global.u32 	%r206, [%rd6+8];
	xor.b32  	%r332, %r332, %r206;
	ld.global.u32 	%r207, [%rd6+12];
	xor.b32  	%r331, %r331, %r207;
	ld.global.u32 	%r208, [%rd6+16];
	xor.b32  	%r330, %r330, %r208;
$L__BB0_9:
	and.b32  	%r210, %r200, 2;
	setp.eq.s32 	%p6, %r210, 0;
	@%p6 bra 	$L__BB0_11;
	ld.global.u32 	%r211, [%rd6+20];
	xor.b32  	%r334, %r334, %r211;
	ld.global.u32 	%r212, [%rd6+24];
	xor.b32  	%r333, %r333, %r212;
	ld.global.u32 	%r213, [%rd6+28];
	xor.b32  	%r332, %r332, %r213;
	ld.global.u32 	%r214, [%rd6+32];
	xor.b32  	%r331, %r331, %r214;
	ld.global.u32 	%r215, [%rd6+36];
	xor.b32  	%r330, %r330, %r215;
$L__BB0_11:
	and.b32  	%r217, %r200, 4;
	setp.eq.s32 	%p7, %r217, 0;
	@%p7 bra 	$L__BB0_13;
	ld.global.u32 	%r218, [%rd6+40];
	xor.b32  	%r334, %r334, %r218;
	ld.global.u32 	%r219, [%rd6+44];
	xor.b32  	%r333, %r333, %r219;
	ld.global.u32 	%r220, [%rd6+48];
	xor.b32  	%r332, %r332, %r220;
	ld.global.u32 	%r221, [%rd6+52];
	xor.b32  	%r331, %r331, %r221;
	ld.global.u32 	%r222, [%rd6+56];
	xor.b32  	%r330, %r330, %r222;
$L__BB0_13:
	and.b32  	%r224, %r200, 8;
	setp.eq.s32 	%p8, %r224, 0;
	@%p8 bra 	$L__BB0_15;
	ld.global.u32 	%r225, [%rd6+60];
	xor.b32  	%r334, %r334, %r225;
	ld.global.u32 	%r226, [%rd6+64];
	xor.b32  	%r333, %r333, %r226;
	ld.global.u32 	%r227, [%rd6+68];
	xor.b32  	%r332, %r332, %r227;
	ld.global.u32 	%r228, [%rd6+72];
	xor.b32  	%r331, %r331, %r228;
	ld.global.u32 	%r229, [%rd6+76];
	xor.b32  	%r330, %r330, %r229;
$L__BB0_15:
	and.b32  	%r231, %r200, 16;
	setp.eq.s32 	%p9, %r231, 0;
	@%p9 bra 	$L__BB0_17;
	ld.global.u32 	%r232, [%rd6+80];
	xor.b32  	%r334, %r334, %r232;
	ld.global.u32 	%r233, [%rd6+84];
	xor.b32  	%r333, %r333, %r233;
	ld.global.u32 	%r234, [%rd6+88];
	xor.b32  	%r332, %r332, %r234;
	ld.global.u32 	%r235, [%rd6+92];
	xor.b32  	%r331, %r331, %r235;
	ld.global.u32 	%r236, [%rd6+96];
	xor.b32  	%r330, %r330, %r236;
$L__BB0_17:
	and.b32  	%r238, %r200, 32;
	setp.eq.s32 	%p10, %r238, 0;
	@%p10 bra 	$L__BB0_19;
	ld.global.u32 	%r239, [%rd6+100];
	xor.b32  	%r334, %r334, %r239;
	ld.global.u32 	%r240, [%rd6+104];
	xor.b32  	%r333, %r333, %r240;
	ld.global.u32 	%r241, [%rd6+108];
	xor.b32  	%r332, %r332, %r241;
	ld.global.u32 	%r242, [%rd6+112];
	xor.b32  	%r331, %r331, %r242;
	ld.global.u32 	%r243, [%rd6+116];
	xor.b32  	%r330, %r330, %r243;
$L__BB0_19:
	and.b32  	%r245, %r200, 64;
	setp.eq.s32 	%p11, %r245, 0;
	@%p11 bra 	$L__BB0_21;
	ld.global.u32 	%r246, [%rd6+120];
	xor.b32  	%r334, %r334, %r246;
	ld.global.u32 	%r247, [%rd6+124];
	xor.b32  	%r333, %r333, %r247;
	ld.global.u32 	%r248, [%rd6+128];
	xor.b32  	%r332, %r332, %r248;
	ld.global.u32 	%r249, [%rd6+132];
	xor.b32  	%r331, %r331, %r249;
	ld.global.u32 	%r250, [%rd6+136];
	xor.b32  	%r330, %r330, %r250;
$L__BB0_21:
	and.b32  	%r252, %r200, 128;
	setp.eq.s32 	%p12, %r252, 0;
	@%p12 bra 	$L__BB0_23;
	ld.global.u32 	%r253, [%rd6+140];
	xor.b32  	%r334, %r334, %r253;
	ld.global.u32 	%r254, [%rd6+144];
	xor.b32  	%r333, %r333, %r254;
	ld.global.u32 	%r255, [%rd6+148];
	xor.b32  	%r332, %r332, %r255;
	ld.global.u32 	%r256, [%rd6+152];
	xor.b32  	%r331, %r331, %r256;
	ld.global.u32 	%r257, [%rd6+156];
	xor.b32  	%r330, %r330, %r257;
$L__BB0_23:
	and.b32  	%r259, %r200, 256;
	setp.eq.s32 	%p13, %r259, 0;
	@%p13 bra 	$L__BB0_25;
	ld.global.u32 	%r260, [%rd6+160];
	xor.b32  	%r334, %r334, %r260;
	ld.global.u32 	%r261, [%rd6+164];
	xor.b32  	%r333, %r333, %r261;
	ld.global.u32 	%r262, [%rd6+168];
	xor.b32  	%r332, %r332, %r262;
	ld.global.u32 	%r263, [%rd6+172];
	xor.b32  	%r331, %r331, %r263;
	ld.global.u32 	%r264, [%rd6+176];
	xor.b32  	%r330, %r330, %r264;
$L__BB0_25:
	and.b32  	%r266, %r200, 512;
	setp.eq.s32 	%p14, %r266, 0;
	@%p14 bra 	$L__BB0_27;
	ld.global.u32 	%r267, [%rd6+180];
	xor.b32  	%r334, %r334, %r267;
	ld.global.u32 	%r268, [%rd6+184];
	xor.b32  	%r333, %r333, %r268;
	ld.global.u32 	%r269, [%rd6+188];
	xor.b32  	%r332, %r332, %r269;
	ld.global.u32 	%r270, [%rd6+192];
	xor.b32  	%r331, %r331, %r270;
	ld.global.u32 	%r271, [%rd6+196];
	xor.b32  	%r330, %r330, %r271;
$L__BB0_27:
	and.b32  	%r273, %r200, 1024;
	setp.eq.s32 	%p15, %r273, 0;
	@%p15 bra 	$L__BB0_29;
	ld.global.u32 	%r274, [%rd6+200];
	xor.b32  	%r334, %r334, %r274;
	ld.global.u32 	%r275, [%rd6+204];
	xor.b32  	%r333, %r333, %r275;
	ld.global.u32 	%r276, [%rd6+208];
	xor.b32  	%r332, %r332, %r276;
	ld.global.u32 	%r277, [%rd6+212];
	xor.b32  	%r331, %r331, %r277;
	ld.global.u32 	%r278, [%rd6+216];
	xor.b32  	%r330, %r330, %r278;
$L__BB0_29:
	and.b32  	%r280, %r200, 2048;
	setp.eq.s32 	%p16, %r280, 0;
	@%p16 bra 	$L__BB0_31;
	ld.global.u32 	%r281, [%rd6+220];
	xor.b32  	%r334, %r334, %r281;
	ld.global.u32 	%r282, [%rd6+224];
	xor.b32  	%r333, %r333, %r282;
	ld.global.u32 	%r283, [%rd6+228];
	xor.b32  	%r332, %r332, %r283;
	ld.global.u32 	%r284, [%rd6+232];
	xor.b32  	%r331, %r331, %r284;
	ld.global.u32 	%r285, [%rd6+236];
	xor.b32  	%r330, %r330, %r285;
$L__BB0_31:
	and.b32  	%r287, %r200, 4096;
	setp.eq.s32 	%p17, %r287, 0;
	@%p17 bra 	$L__BB0_33;
	ld.global.u32 	%r288, [%rd6+240];
	xor.b32  	%r334, %r334, %r288;
	ld.global.u32 	%r289, [%rd6+244];
	xor.b32  	%r333, %r333, %r289;
	ld.global.u32 	%r290, [%rd6+248];
	xor.b32  	%r332, %r332, %r290;
	ld.global.u32 	%r291, [%rd6+252];
	xor.b32  	%r331, %r331, %r291;
	ld.global.u32 	%r292, [%rd6+256];
	xor.b32  	%r330, %r330, %r292;
$L__BB0_33:
	and.b32  	%r294, %r200, 8192;
	setp.eq.s32 	%p18, %r294, 0;
	@%p18 bra 	$L__BB0_35;
	ld.global.u32 	%r295, [%rd6+260];
	xor.b32  	%r334, %r334, %r295;
	ld.global.u32 	%r296, [%rd6+264];
	xor.b32  	%r333, %r333, %r296;
	ld.global.u32 	%r297, [%rd6+268];
	xor.b32  	%r332, %r332, %r297;
	ld.global.u32 	%r298, [%rd6+272];
	xor.b32  	%r331, %r331, %r298;
	ld.global.u32 	%r299, [%rd6+276];
	xor.b32  	%r330, %r330, %r299;
$L__BB0_35:
	and.b32  	%r301, %r200, 16384;
	setp.eq.s32 	%p19, %r301, 0;
	@%p19 bra 	$L__BB0_37;
	ld.global.u32 	%r302, [%rd6+280];
	xor.b32  	%r334, %r334, %r302;
	ld.global.u32 	%r303, [%rd6+284];
	xor.b32  	%r333, %r333, %r303;
	ld.global.u32 	%r304, [%rd6+288];
	xor.b32  	%r332, %r332, %r304;
	ld.global.u32 	%r305, [%rd6+292];
	xor.b32  	%r331, %r331, %r305;
	ld.global.u32 	%r306, [%rd6+296];
	xor.b32  	%r330, %r330, %r306;
$L__BB0_37:
	and.b32  	%r308, %r200, 32768;
	setp.eq.s32 	%p20, %r308, 0;
	@%p20 bra 	$L__BB0_39;
	ld.global.u32 	%r309, [%rd6+300];
	xor.b32  	%r334, %r334, %r309;
	ld.global.u32 	%r310, [%rd6+304];
	xor.b32  	%r333, %r333, %r310;
	ld.global.u32 	%r311, [%rd6+308];
	xor.b32  	%r332, %r332, %r311;
	ld.global.u32 	%r312, [%rd6+312];
	xor.b32  	%r331, %r331, %r312;
	ld.global.u32 	%r313, [%rd6+316];
	xor.b32  	%r330, %r330, %r313;
$L__BB0_39:
	add.s32 	%r329, %r329, 16;
	setp.ne.s32 	%p21, %r329, 32;
	@%p21 bra 	$L__BB0_7;
	mad.lo.s32 	%r314, %r323, -31, %r12;
	add.s32 	%r323, %r314, 1;
	setp.ne.s32 	%p22, %r323, 5;
	@%p22 bra 	$L__BB0_6;
	st.global.u32 	[%rd2+4], %r334;
	st.global.u32 	[%rd2+8], %r333;
	st.global.u32 	[%rd2+12], %r332;
	st.global.u32 	[%rd2+16], %r331;
	st.global.u32 	[%rd2+20], %r330;
	add.s32 	%r317, %r317, 1;
	setp.lt.u32 	%p23, %r317, %r3;
	@%p23 bra 	$L__BB0_5;
$L__BB0_42:
	shr.u64 	%rd7, %rd17, 2;
	add.s32 	%r316, %r316, 1;
	setp.gt.u64 	%p24, %rd17, 3;
	mov.u64 	%rd17, %rd7;
	@%p24 bra 	$L__BB0_3;
$L__BB0_43:
	mov.b32 	%r315, 0;
	st.global.v2.u32 	[%rd2+24], {%r315, %r315};
	st.global.u32 	[%rd2+32], %r315;
	mov.b64 	%rd16, 0;
	st.global.u64 	[%rd2+40], %rd16;
$L__BB0_44:
	ret;

}
	// .globl	_Z12sample_thetaP17curandStateXORWOWPfPKiPKfffi
.visible .entry _Z12sample_thetaP17curandStateXORWOWPfPKiPKfffi(
	.param .u64 .ptr .align 1 _Z12sample_thetaP17curandStateXORWOWPfPKiPKfffi_param_0,
	.param .u64 .ptr .align 1 _Z12sample_thetaP17curandStateXORWOWPfPKiPKfffi_param_1,
	.param .u64 .ptr .align 1 _Z12sample_thetaP17curandStateXORWOWPfPKiPKfffi_param_2,
	.param .u64 .ptr .align 1 _Z12sample_thetaP17curandStateXORWOWPfPKiPKfffi_param_3,
	.param .f32 _Z12sample_thetaP17curandStateXORWOWPfPKiPKfffi_param_4,
	.param .f32 _Z12sample_thetaP17curandStateXORWOWPfPKiPKfffi_param_5,
	.param .u32 _Z12sample_thetaP17curandStateXORWOWPfPKiPKfffi_param_6
)
{
	.reg .pred 	%p<72>;
	.reg .b32 	%r<170>;
	.reg .b32 	%f<404>;
	.reg .b64 	%rd<16>;

	ld.param.u64 	%rd2, [_Z12sample_thetaP17curandStateXORWOWPfPKiPKfffi_param_0];
	ld.param.u64 	%rd3, [_Z12sample_thetaP17curandStateXORWOWPfPKiPKfffi_param_1];
	ld.param.u64 	%rd4, [_Z12sample_thetaP17curandStateXORWOWPfPKiPKfffi_param_2];
	ld.param.u64 	%rd5, [_Z12sample_thetaP17curandStateXORWOWPfPKiPKfffi_param_3];
	ld.param.f32 	%f45, [_Z12sample_thetaP17curandStateXORWOWPfPKiPKfffi_param_4];
	ld.param.f32 	%f46, [_Z12sample_thetaP17curandStateXORWOWPfPKiPKfffi_param_5];
	ld.param.u32 	%r8, [_Z12sample_thetaP17curandStateXORWOWPfPKiPKfffi_param_6];
	mov.u32 	%r9, %tid.x;
	mov.u32 	%r10, %ctaid.x;
	mov.u32 	%r11, %ntid.x;
	mad.lo.s32 	%r1, %r10, %r11, %r9;
	setp.ge.s32 	%p5, %r1, %r8;
	@%p5 bra 	$L__BB1_39;
	cvta.to.global.u64 	%rd6, %rd4;
	cvta.to.global.u64 	%rd7, %rd5;
	cvta.to.global.u64 	%rd8, %rd2;
	mul.wide.s32 	%rd9, %r1, 48;
	add.s64 	%rd1, %rd8, %rd9;
	mul.wide.s32 	%rd10, %r1, 4;
	add.s64 	%rd11, %rd6, %rd10;
	ld.global.nc.u32 	%r12, [%rd11];
	cvt.rn.f32.s32 	%f47, %r12;
	add.f32 	%f1, %f45, %f47;
	add.s64 	%rd12, %rd7, %rd10;
	ld.global.nc.f32 	%f48, [%rd12];
	add.f32 	%f2, %f46, %f48;
	setp.geu.f32 	%p6, %f1, 0f3F800000;
	@%p6 bra 	$L__BB1_23;
	add.f32 	%f190, %f1, 0f3F800000;
	add.f32 	%f3, %f190, 0fBEAAAAAB;
	mul.f32 	%f191, %f3, 0f41100000;
	sqrt.rn.f32 	%f192, %f191;
	rcp.rn.f32 	%f4, %f192;
	mov.f32 	%f193, 0fBF800000;
	div.rn.f32 	%f5, %f193, %f4;
	ld.global.u32 	%r166, [%rd1+24];
$L__BB1_3:
	setp.eq.s32 	%p30, %r166, 1;
	@%p30 bra 	$L__BB1_5;
	ld.global.v2.u32 	{%r76, %r77}, [%rd1];
	shr.u32 	%r78, %r77, 2;
	xor.b32  	%r79, %r78, %r77;
	ld.global.v2.u32 	{%r80, %r81}, [%rd1+8];
	ld.global.v2.u32 	{%r82, %r83}, [%rd1+16];
	shl.b32 	%r84, %r83, 4;
	shl.b32 	%r85, %r79, 1;
	xor.b32  	%r86, %r85, %r84;
	xor.b32  	%r87, %r86, %r79;
	xor.b32  	%r88, %r87, %r83;
	add.s32 	%r89, %r76, %r88;
	add.s32 	%r90, %r89, 362437;
	shr.u32 	%r91, %r80, 2;
	xor.b32  	%r92, %r91, %r80;
	st.global.v2.u32 	[%rd1+8], {%r82, %r83};
	shl.b32 	%r93, %r88, 4;
	shl.b32 	%r94, %r92, 1;
	xor.b32  	%r95, %r94, %r93;
	xor.b32  	%r96, %r95, %r92;
	xor.b32  	%r97, %r96, %r88;
	st.global.v2.u32 	[%rd1+16], {%r88, %r97};
	add.s32 	%r98, %r76, 724874;
	st.global.v2.u32 	[%rd1], {%r98, %r81};
	add.s32 	%r99, %r97, %r98;
	cvt.rn.f32.u32 	%f194, %r90;
	fma.rn.f32 	%f195, %f194, 0f2F800000, 0f2F000000;
	cvt.rn.f32.u32 	%f196, %r99;
	fma.rn.f32 	%f197, %f196, 0f30C90FDB, 0f30490FDB;
	setp.lt.f32 	%p31, %f195, 0f00800000;
	mul.f32 	%f198, %f195, 0f4B000000;
	selp.f32 	%f199, %f198, %f195, %p31;
	selp.f32 	%f200, 0fC1B80000, 0f00000000, %p31;
	mov.b32 	%r100, %f199;
	add.s32 	%r101, %r100, -1059760811;
	and.b32  	%r102, %r101, -8388608;
	sub.s32 	%r103, %r100, %r102;
	mov.b32 	%f201, %r103;
	cvt.rn.f32.s32 	%f202, %r102;
	fma.rn.f32 	%f203, %f202, 0f34000000, %f200;
	add.f32 	%f204, %f201, 0fBF800000;
	fma.rn.f32 	%f205, %f204, 0fBE055027, 0f3E1039F6;
	fma.rn.f32 	%f206, %f205, %f204, 0fBDF8CDCC;
	fma.rn.f32 	%f207, %f206, %f204, 0f3E0F2955;
	fma.rn.f32 	%f208, %f207, %f204, 0fBE2AD8B9;
	fma.rn.f32 	%f209, %f208, %f204, 0f3E4CED0B;
	fma.rn.f32 	%f210, %f209, %f204, 0fBE7FFF22;
	fma.rn.f32 	%f211, %f210, %f204, 0f3EAAAA78;
	fma.rn.f32 	%f212, %f211, %f204, 0fBF000000;
	mul.f32 	%f213, %f204, %f212;
	fma.rn.f32 	%f214, %f213, %f204, %f204;
	fma.rn.f32 	%f215, %f203, 0f3F317218, %f214;
	setp.gt.u32 	%p32, %r100, 2139095039;
	fma.rn.f32 	%f216, %f199, 0f7F800000, 0f7F800000;
	selp.f32 	%f217, %f216, %f215, %p32;
	setp.eq.f32 	%p33, %f199, 0f00000000;
	mul.f32 	%f218, %f217, 0fC0000000;
	selp.f32 	%f219, 0f7F800000, %f218, %p33;
	sqrt.rn.f32 	%f220, %f219;
	sin.approx.f32 	%f221, %f197;
	cos.approx.f32 	%f222, %f197;
	mul.f32 	%f395, %f220, %f221;
	mul.f32 	%f223, %f220, %f222;
	st.global.f32 	[%rd1+32], %f223;
	mov.b32 	%r166, 1;
	st.global.u32 	[%rd1+24], %r166;
	bra.uni 	$L__BB1_6;
$L__BB1_5:
	mov.b32 	%r166, 0;
	st.global.u32 	[%rd1+24], %r166;
	ld.global.f32 	%f395, [%rd1+32];
$L__BB1_6:
	setp.leu.f32 	%p35, %f395, %f5;
	mov.pred 	%p70, 0;
	@%p35 bra 	$L__BB1_15;
	fma.rn.f32 	%f10, %f4, %f395, 0f3F800000;
	abs.f32 	%f11, %f10;
	setp.lt.f32 	%p36, %f11, 0f00800000;
	mul.f32 	%f225, %f11, 0f4B800000;
	selp.f32 	%f226, %f225, %f11, %p36;
	selp.f32 	%f227, 0fC1C00000, 0f00000000, %p36;
	mov.b32 	%r105, %f226;
	add.s32 	%r106, %r105, -1060439283;
	and.b32  	%r107, %r106, -8388608;
	sub.s32 	%r108, %r105, %r107;
	mov.b32 	%f228, %r108;
	cvt.rn.f32.s32 	%f229, %r107;
	fma.rn.f32 	%f230, %f229, 0f34000000, %f227;
	add.f32 	%f231, %f228, 0fBF800000;
	add.f32 	%f232, %f228, 0f3F800000;
	rcp.approx.ftz.f32 	%f233, %f232;
	add.f32 	%f234, %f231, %f231;
	mul.f32 	%f235, %f234, %f233;
	mul.f32 	%f236, %f235, %f235;
	sub.f32 	%f237, %f231, %f235;
	add.f32 	%f238, %f237, %f237;
	neg.f32 	%f239, %f235;
	fma.rn.f32 	%f240, %f239, %f231, %f238;
	mul.rn.f32 	%f241, %f233, %f240;
	fma.rn.f32 	%f242, %f236, 0f3A2C32E4, 0f3B52E7DB;
	fma.rn.f32 	%f243, %f242, %f236, 0f3C93BB73;
	fma.rn.f32 	%f244, %f243, %f236, 0f3DF6384F;
	mul.rn.f32 	%f245, %f244, %f236;
	fma.rn.f32 	%f246, %f235, 0f3FB8AA3B, %f230;
	sub.f32 	%f247, %f230, %f246;
	fma.rn.f32 	%f248, %f235, 0f3FB8AA3B, %f247;
	fma.rn.f32 	%f249, %f241, 0f3FB8AA3B, %f248;
	fma.rn.f32 	%f250, %f235, 0f32A55E34, %f249;
	mul.f32 	%f251, %f245, 0f40400000;
	fma.rn.f32 	%f252, %f251, %f241, %f250;
	fma.rn.f32 	%f253, %f245, %f235, %f252;
	add.rn.f32 	%f254, %f246, %f253;
	neg.f32 	%f255, %f246;
	add.rn.f32 	%f256, %f254, %f255;
	neg.f32 	%f257, %f256;
	add.rn.f32 	%f258, %f253, %f257;
	mov.f32 	%f259, 0f40400000;
	mul.rn.f32 	%f260, %f254, %f259;
	neg.f32 	%f261, %f260;
	fma.rn.f32 	%f262, %f254, 0f40400000, %f261;
	fma.rn.f32 	%f263, %f258, 0f40400000, %f262;
	cvt.rni.f32.f32 	%f264, %f260;
	sub.f32 	%f265, %f260, %f264;
	add.f32 	%f266, %f265, %f263;
	fma.rn.f32 	%f267, %f266, 0f391FCB8E, 0f3AAF85ED;
	fma.rn.f32 	%f268, %f267, %f266, 0f3C1D9856;
	fma.rn.f32 	%f269, %f268, %f266, 0f3D6357BB;
	fma.rn.f32 	%f270, %f269, %f266, 0f3E75FDEC;
	fma.rn.f32 	%f271, %f270, %f266, 0f3F317218;
	fma.rn.f32 	%f272, %f271, %f266, 0f3F800000;
	cvt.rzi.s32.f32 	%r109, %f264;
	setp.gt.f32 	%p37, %f264, 0f00000000;
	selp.b32 	%r110, 0, -2097152000, %p37;
	add.s32 	%r111, %r110, 2130706432;
	mov.b32 	%f273, %r111;
	mul.f32 	%f274, %f272, %f273;
	shl.b32 	%r112, %r109, 23;
	sub.s32 	%r113, %r112, %r110;
	mov.b32 	%f275, %r113;
	mul.f32 	%f276, %f274, %f275;
	abs.f32 	%f277, %f260;
	setp.gt.f32 	%p38, %f277, 0f43180000;
	setp.lt.f32 	%p39, %f260, 0f00000000;
	selp.f32 	%f278, 0f00000000, 0f7F800000, %p39;
	selp.f32 	%f12, %f278, %f276, %p38;
	setp.eq.f32 	%p40, %f10, 0f3F800000;
	mov.f32 	%f396, 0f3F800000;
	@%p40 bra 	$L__BB1_14;
	setp.num.f32 	%p41, %f11, %f11;
	@%p41 bra 	$L__BB1_10;
	mov.f32 	%f279, 0f40400000;
	add.rn.f32 	%f396, %f10, %f279;
	bra.uni 	$L__BB1_14;
$L__BB1_10:
	setp.neu.f32 	%p42, %f10, 0f00000000;
	setp.neu.f32 	%p43, %f11, 0f7F800000;
	and.pred  	%p44, %p42, %p43;
	@%p44 bra 	$L__BB1_12;
	add.f32 	%f396, %f10, %f10;
	bra.uni 	$L__BB1_14;
$L__BB1_12:
	setp.geu.f32 	%p45, %f10, 0f00000000;
	mov.f32 	%f396, %f12;
	@%p45 bra 	$L__BB1_14;
	neg.f32 	%f396, %f12;
$L__BB1_14:
	ld.global.v2.u32 	{%r114, %r115}, [%rd1];
	shr.u32 	%r116, %r115, 2;
	xor.b32  	%r117, %r116, %r115;
	ld.global.v2.u32 	{%r118, %r119}, [%rd1+8];
	ld.global.v2.u32 	{%r120, %r121}, [%rd1+16];
	st.global.v2.u32 	[%rd1+8], {%r119, %r120};
	shl.b32 	%r122, %r121, 4;
	shl.b32 	%r123, %r117, 1;
	xor.b32  	%r124, %r123, %r122;
	xor.b32  	%r125, %r124, %r117;
	xor.b32  	%r126, %r125, %r121;
	st.global.v2.u32 	[%rd1+16], {%r121, %r126};
	add.s32 	%r127, %r114, 362437;
	st.global.v2.u32 	[%rd1], {%r127, %r118};
	add.s32 	%r128, %r126, %r127;
	cvt.rn.f32.u32 	%f280, %r128;
	fma.rn.f32 	%f281, %f280, 0f2F800000, 0f2F000000;
	setp.lt.f32 	%p46, %f281, 0f00800000;
	mul.f32 	%f282, %f281, 0f4B000000;
	selp.f32 	%f283, %f282, %f281, %p46;
	selp.f32 	%f284, 0fC1B80000, 0f00000000, %p46;
	mov.b32 	%r129, %f283;
	add.s32 	%r130, %r129, -1059760811;
	and.b32  	%r131, %r130, -8388608;
	sub.s32 	%r132, %r129, %r131;
	mov.b32 	%f285, %r132;
	cvt.rn.f32.s32 	%f286, %r131;
	fma.rn.f32 	%f287, %f286, 0f34000000, %f284;
	add.f32 	%f288, %f285, 0fBF800000;
	fma.rn.f32 	%f289, %f288, 0fBE055027, 0f3E1039F6;
	fma.rn.f32 	%f290, %f289, %f288, 0fBDF8CDCC;
	fma.rn.f32 	%f291, %f290, %f288, 0f3E0F2955;
	fma.rn.f32 	%f292, %f291, %f288, 0fBE2AD8B9;
	fma.rn.f32 	%f293, %f292, %f288, 0f3E4CED0B;
	fma.rn.f32 	%f294, %f293, %f288, 0fBE7FFF22;
	fma.rn.f32 	%f295, %f294, %f288, 0f3EAAAA78;
	fma.rn.f32 	%f296, %f295, %f288, 0fBF000000;
	mul.f32 	%f297, %f288, %f296;
	fma.rn.f32 	%f298, %f297, %f288, %f288;
	fma.rn.f32 	%f299, %f287, 0f3F317218, %f298;
	setp.gt.u32 	%p47, %r129, 2139095039;
	fma.rn.f32 	%f300, %f283, 0f7F800000, 0f7F800000;
	selp.f32 	%f301, %f300, %f299, %p47;
	setp.eq.f32 	%p48, %f283, 0f00000000;
	selp.f32 	%f302, 0fFF800000, %f301, %p48;
	mul.f32 	%f303, %f395, 0f3F000000;
	fma.rn.f32 	%f304, %f395, %f303, %f3;
	mul.f32 	%f305, %f3, %f396;
	sub.f32 	%f306, %f304, %f305;
	setp.lt.f32 	%p49, %f396, 0f00800000;
	mul.f32 	%f307, %f396, 0f4B000000;
	selp.f32 	%f308, %f307, %f396, %p49;
	selp.f32 	%f309, 0fC1B80000, 0f00000000, %p49;
	mov.b32 	%r133, %f308;
	add.s32 	%r134, %r133, -1059760811;
	and.b32  	%r135, %r134, -8388608;
	sub.s32 	%r136, %r133, %r135;
	mov.b32 	%f310, %r136;
	cvt.rn.f32.s32 	%f311, %r135;
	fma.rn.f32 	%f312, %f311, 0f34000000, %f309;
	add.f32 	%f313, %f310, 0fBF800000;
	fma.rn.f32 	%f314, %f313, 0fBE055027, 0f3E1039F6;
	fma.rn.f32 	%f315, %f314, %f313, 0fBDF8CDCC;
	fma.rn.f32 	%f316, %f315, %f313, 0f3E0F2955;
	fma.rn.f32 	%f317, %f316, %f313, 0fBE2AD8B9;
	fma.rn.f32 	%f318, %f317, %f313, 0f3E4CED0B;
	fma.rn.f32 	%f319, %f318, %f313, 0fBE7FFF22;
	fma.rn.f32 	%f320, %f319, %f313, 0f3EAAAA78;
	fma.rn.f32 	%f321, %f320, %f313, 0fBF000000;
	mul.f32 	%f322, %f313, %f321;
	fma.rn.f32 	%f323, %f322, %f313, %f313;
	fma.rn.f32 	%f324, %f312, 0f3F317218, %f323;
	setp.gt.u32 	%p50, %r133, 2139095039;
	fma.rn.f32 	%f325, %f308, 0f7F800000, 0f7F800000;
	selp.f32 	%f326, %f325, %f324, %p50;
	setp.eq.f32 	%p51, %f308, 0f00000000;
	selp.f32 	%f327, 0fFF800000, %f326, %p51;
	fma.rn.f32 	%f328, %f3, %f327, %f306;
	setp.leu.f32 	%p70, %f302, %f328;
$L__BB1_15:
	not.pred 	%p52, %p70;
	@%p52 bra 	$L__BB1_3;
	mul.f32 	%f330, %f3, %f396;
	div.rn.f32 	%f18, %f330, %f2;
	ld.global.v2.u32 	{%r137, %r138}, [%rd1];
	shr.u32 	%r139, %r138, 2;
	xor.b32  	%r140, %r139, %r138;
	ld.global.v2.u32 	{%r141, %r142}, [%rd1+8];
	ld.global.v2.u32 	{%r143, %r144}, [%rd1+16];
	st.global.v2.u32 	[%rd1+8], {%r142, %r143};
	shl.b32 	%r145, %r144, 4;
	shl.b32 	%r146, %r140, 1;
	xor.b32  	%r147, %r146, %r145;
	xor.b32  	%r148, %r147, %r140;
	xor.b32  	%r149, %r148, %r144;
	st.global.v2.u32 	[%rd1+16], {%r144, %r149};
	add.s32 	%r150, %r137, 362437;
	st.global.v2.u32 	[%rd1], {%r150, %r141};
	add.s32 	%r151, %r149, %r150;
	cvt.rn.f32.u32 	%f331, %r151;
	fma.rn.f32 	%f19, %f331, 0f2F800000, 0f2F000000;
	rcp.rn.f32 	%f20, %f1;
	abs.f32 	%f21, %f19;
	setp.eq.f32 	%p53, %f19, 0f3F800000;
	setp.eq.f32 	%p54, %f20, 0f00000000;
	or.pred  	%p55, %p54, %p53;
	mov.f32 	%f398, 0f3F800000;
	@%p55 bra 	$L__BB1_22;
	setp.num.f32 	%p56, %f21, %f21;
	abs.f32 	%f332, %f20;
	setp.num.f32 	%p57, %f332, %f332;
	and.pred  	%p58, %p56, %p57;
	@%p58 bra 	$L__BB1_19;
	add.rn.f32 	%f398, %f19, %f20;
	bra.uni 	$L__BB1_22;
$L__BB1_19:
	setp.neu.f32 	%p59, %f19, 0f00000000;
	setp.neu.f32 	%p60, %f21, 0f7F800000;
	and.pred  	%p61, %p59, %p60;
	@%p61 bra 	$L__BB1_21;
	mul.f32 	%f388, %f20, 0f3F000000;
	cvt.rzi.f32.f32 	%f389, %f388;
	add.f32 	%f390, %f389, %f389;
	sub.f32 	%f391, %f20, %f390;
	abs.f32 	%f392, %f391;
	setp.neu.f32 	%p68, %f392, 0f3F800000;
	add.f32 	%f393, %f19, %f19;
	mov.b32 	%r161, %f393;
	setp.lt.f32 	%p69, %f20, 0f00000000;
	xor.b32  	%r162, %r161, 2139095040;
	selp.b32 	%r163, %r162, %r161, %p69;
	and.b32  	%r164, %r163, 2147483647;
	selp.b32 	%r165, %r164, %r163, %p68;
	mov.b32 	%f398, %r165;
	bra.uni 	$L__BB1_22;
$L__BB1_21:
	setp.lt.f32 	%p62, %f21, 0f00800000;
	mul.f32 	%f333, %f21, 0f4B800000;
	selp.f32 	%f334, %f333, %f21, %p62;
	mov.b32 	%r152, %f334;
	add.s32 	%r153, %r152, -1060439283;
	and.b32  	%r154, %r153, -8388608;
	sub.s32 	%r155, %r152, %r154;
	mov.b32 	%f335, %r155;
	cvt.rn.f32.s32 	%f336, %r154;
	selp.f32 	%f337, 0fC1C00000, 0f00000000, %p62;
	fma.rn.f32 	%f338, %f336, 0f34000000, %f337;
	add.f32 	%f339, %f335, 0fBF800000;
	add.f32 	%f340, %f335, 0f3F800000;
	rcp.approx.ftz.f32 	%f341, %f340;
	add.f32 	%f342, %f339, %f339;
	mul.f32 	%f343, %f342, %f341;
	mul.f32 	%f344, %f343, %f343;
	neg.f32 	%f345, %f343;
	sub.f32 	%f346, %f339, %f343;
	add.f32 	%f347, %f346, %f346;
	fma.rn.f32 	%f348, %f345, %f339, %f347;
	mul.rn.f32 	%f349, %f341, %f348;
	fma.rn.f32 	%f350, %f344, 0f3A2C32E4, 0f3B52E7DB;
	fma.rn.f32 	%f351, %f350, %f344, 0f3C93BB73;
	fma.rn.f32 	%f352, %f351, %f344, 0f3DF6384F;
	mul.rn.f32 	%f353, %f352, %f344;
	fma.rn.f32 	%f354, %f343, 0f3FB8AA3B, %f338;
	mul.f32 	%f355, %f353, 0f40400000;
	sub.f32 	%f356, %f338, %f354;
	fma.rn.f32 	%f357, %f343, 0f3FB8AA3B, %f356;
	fma.rn.f32 	%f358, %f349, 0f3FB8AA3B, %f357;
	fma.rn.f32 	%f359, %f343, 0f32A55E34, %f358;
	fma.rn.f32 	%f360, %f355, %f349, %f359;
	fma.rn.f32 	%f361, %f353, %f343, %f360;
	add.rn.f32 	%f362, %f354, %f361;
	mul.rn.f32 	%f363, %f362, %f20;
	cvt.rni.f32.f32 	%f364, %f363;
	sub.f32 	%f365, %f363, %f364;
	neg.f32 	%f366, %f363;
	fma.rn.f32 	%f367, %f362, %f20, %f366;
	neg.f32 	%f368, %f354;
	add.rn.f32 	%f369, %f362, %f368;
	neg.f32 	%f370, %f369;
	add.rn.f32 	%f371, %f361, %f370;
	fma.rn.f32 	%f372, %f371, %f20, %f367;
	add.f32 	%f373, %f365, %f372;
	setp.gt.f32 	%p63, %f364, 0f00000000;
	selp.b32 	%r156, 0, -2097152000, %p63;
	setp.eq.f32 	%p64, %f19, 0fBF800000;
	setp.eq.f32 	%p65, %f332, 0f7F800000;
	setp.lt.f32 	%p66, %f363, 0f00000000;
	selp.f32 	%f374, 0f00000000, 0f7F800000, %p66;
	abs.f32 	%f375, %f363;
	setp.gt.f32 	%p67, %f375, 0f43180000;
	cvt.rzi.s32.f32 	%r157, %f364;
	shl.b32 	%r158, %r157, 23;
	sub.s32 	%r159, %r158, %r156;
	mov.b32 	%f376, %r159;
	add.s32 	%r160, %r156, 2130706432;
	mov.b32 	%f377, %r160;
	fma.rn.f32 	%f378, %f373, 0f391FCB8E, 0f3AAF85ED;
	fma.rn.f32 	%f379, %f378, %f373, 0f3C1D9856;
	fma.rn.f32 	%f380, %f379, %f373, 0f3D6357BB;
	fma.rn.f32 	%f381, %f380, %f373, 0f3E75FDEC;
	fma.rn.f32 	%f382, %f381, %f373, 0f3F317218;
	fma.rn.f32 	%f383, %f382, %f373, 0f3F800000;
	mul.f32 	%f384, %f383, %f377;
	mul.f32 	%f385, %f384, %f376;
	selp.f32 	%f386, %f374, %f385, %p67;
	selp.f32 	%f387, 0f3F800000, %f386, %p65;
	selp.f32 	%f398, %f387, %f386, %p64;
$L__BB1_22:
	mul.f32 	%f403, %f18, %f398;
	bra.uni 	$L__BB1_38;
$L__BB1_23:
	add.f32 	%f28, %f1, 0fBEAAAAAB;
	mul.f32 	%f50, %f28, 0f41100000;
	sqrt.rn.f32 	%f51, %f50;
	rcp.rn.f32 	%f29, %f51;
	mov.f32 	%f52, 0fBF800000;
	div.rn.f32 	%f30, %f52, %f29;
	ld.global.u32 	%r168, [%rd1+24];
$L__BB1_24:
	setp.eq.s32 	%p7, %r168, 1;
	@%p7 bra 	$L__BB1_26;
	ld.global.v2.u32 	{%r14, %r15}, [%rd1];
	shr.u32 	%r16, %r15, 2;
	xor.b32  	%r17, %r16, %r15;
	ld.global.v2.u32 	{%r18, %r19}, [%rd1+8];
	ld.global.v2.u32 	{%r20, %r21}, [%rd1+16];
	shl.b32 	%r22, %r21, 4;
	shl.b32 	%r23, %r17, 1;
	xor.b32  	%r24, %r23, %r22;
	xor.b32  	%r25, %r24, %r17;
	xor.b32  	%r26, %r25, %r21;
	add.s32 	%r27, %r14, %r26;
	add.s32 	%r28, %r27, 362437;
	shr.u32 	%r29, %r18, 2;
	xor.b32  	%r30, %r29, %r18;
	st.global.v2.u32 	[%rd1+8], {%r20, %r21};
	shl.b32 	%r31, %r26, 4;
	shl.b32 	%r32, %r30, 1;
	xor.b32  	%r33, %r32, %r31;
	xor.b32  	%r34, %r33, %r30;
	xor.b32  	%r35, %r34, %r26;
	st.global.v2.u32 	[%rd1+16], {%r26, %r35};
	add.s32 	%r36, %r14, 724874;
	st.global.v2.u32 	[%rd1], {%r36, %r19};
	add.s32 	%r37, %r35, %r36;
	cvt.rn.f32.u32 	%f53, %r28;
	fma.rn.f32 	%f54, %f53, 0f2F800000, 0f2F000000;
	cvt.rn.f32.u32 	%f55, %r37;
	fma.rn.f32 	%f56, %f55, 0f30C90FDB, 0f30490FDB;
	setp.lt.f32 	%p8, %f54, 0f00800000;
	mul.f32 	%f57, %f54, 0f4B000000;
	selp.f32 	%f58, %f57, %f54, %p8;
	selp.f32 	%f59, 0fC1B80000, 0f00000000, %p8;
	mov.b32 	%r38, %f58;
	add.s32 	%r39, %r38, -1059760811;
	and.b32  	%r40, %r39, -8388608;
	sub.s32 	%r41, %r38, %r40;
	mov.b32 	%f60, %r41;
	cvt.rn.f32.s32 	%f61, %r40;
	fma.rn.f32 	%f62, %f61, 0f34000000, %f59;
	add.f32 	%f63, %f60, 0fBF800000;
	fma.rn.f32 	%f64, %f63, 0fBE055027, 0f3E1039F6;
	fma.rn.f32 	%f65, %f64, %f63, 0fBDF8CDCC;
	fma.rn.f32 	%f66, %f65, %f63, 0f3E0F2955;
	fma.rn.f32 	%f67, %f66, %f63, 0fBE2AD8B9;
	fma.rn.f32 	%f68, %f67, %f63, 0f3E4CED0B;
	fma.rn.f32 	%f69, %f68, %f63, 0fBE7FFF22;
	fma.rn.f32 	%f70, %f69, %f63, 0f3EAAAA78;
	fma.rn.f32 	%f71, %f70, %f63, 0fBF000000;
	mul.f32 	%f72, %f63, %f71;
	fma.rn.f32 	%f73, %f72, %f63, %f63;
	fma.rn.f32 	%f74, %f62, 0f3F317218, %f73;
	setp.gt.u32 	%p9, %r38, 2139095039;
	fma.rn.f32 	%f75, %f58, 0f7F800000, 0f7F800000;
	selp.f32 	%f76, %f75, %f74, %p9;
	setp.eq.f32 	%p10, %f58, 0f00000000;
	mul.f32 	%f77, %f76, 0fC0000000;
	selp.f32 	%f78, 0f7F800000, %f77, %p10;
	sqrt.rn.f32 	%f79, %f78;
	sin.approx.f32 	%f80, %f56;
	cos.approx.f32 	%f81, %f56;
	mul.f32 	%f400, %f79, %f80;
	mul.f32 	%f82, %f79, %f81;
	st.global.f32 	[%rd1+32], %f82;
	mov.b32 	%r168, 1;
	st.global.u32 	[%rd1+24], %r168;
	bra.uni 	$L__BB1_27;
$L__BB1_26:
	mov.b32 	%r168, 0;
	st.global.u32 	[%rd1+24], %r168;
	ld.global.f32 	%f400, [%rd1+32];
$L__BB1_27:
	setp.leu.f32 	%p12, %f400, %f30;
	mov.pred 	%p71, 0;
	@%p12 bra 	$L__BB1_36;
	fma.rn.f32 	%f35, %f29, %f400, 0f3F800000;
	abs.f32 	%f36, %f35;
	setp.lt.f32 	%p13, %f36, 0f00800000;
	mul.f32 	%f84, %f36, 0f4B800000;
	selp.f32 	%f85, %f84, %f36, %p13;
	selp.f32 	%f86, 0fC1C00000, 0f00000000, %p13;
	mov.b32 	%r43, %f85;
	add.s32 	%r44, %r43, -1060439283;
	and.b32  	%r45, %r44, -8388608;
	sub.s32 	%r46, %r43, %r45;
	mov.b32 	%f87, %r46;
	cvt.rn.f32.s32 	%f88, %r45;
	fma.rn.f32 	%f89, %f88, 0f34000000, %f86;
	add.f32 	%f90, %f87, 0fBF800000;
	add.f32 	%f91, %f87, 0f3F800000;
	rcp.approx.ftz.f32 	%f92, %f91;
	add.f32 	%f93, %f90, %f90;
	mul.f32 	%f94, %f93, %f92;
	mul.f32 	%f95, %f94, %f94;
	sub.f32 	%f96, %f90, %f94;
	add.f32 	%f97, %f96, %f96;
	neg.f32 	%f98, %f94;
	fma.rn.f32 	%f99, %f98, %f90, %f97;
	mul.rn.f32 	%f100, %f92, %f99;
	fma.rn.f32 	%f101, %f95, 0f3A2C32E4, 0f3B52E7DB;
	fma.rn.f32 	%f102, %f101, %f95, 0f3C93BB73;
	fma.rn.f32 	%f103, %f102, %f95, 0f3DF6384F;
	mul.rn.f32 	%f104, %f103, %f95;
	fma.rn.f32 	%f105, %f94, 0f3FB8AA3B, %f89;
	sub.f32 	%f106, %f89, %f105;
	fma.rn.f32 	%f107, %f94, 0f3FB8AA3B, %f106;
	fma.rn.f32 	%f108, %f100, 0f3FB8AA3B, %f107;
	fma.rn.f32 	%f109, %f94, 0f32A55E34, %f108;
	mul.f32 	%f110, %f104, 0f40400000;
	fma.rn.f32 	%f111, %f110, %f100, %f109;
	fma.rn.f32 	%f112, %f104, %f94, %f111;
	add.rn.f32 	%f113, %f105, %f112;
	neg.f32 	%f114, %f105;
	add.rn.f32 	%f115, %f113, %f114;
	neg.f32 	%f116, %f115;
	add.rn.f32 	%f117, %f112, %f116;
	mov.f32 	%f118, 0f40400000;
	mul.rn.f32 	%f119, %f113, %f118;
	neg.f32 	%f120, %f119;
	fma.rn.f32 	%f121, %f113, 0f40400000, %f120;
	fma.rn.f32 	%f122, %f117, 0f40400000, %f121;
	cvt.rni.f32.f32 	%f123, %f119;
	sub.f32 	%f124, %f119, %f123;
	add.f32 	%f125, %f124, %f122;
	fma.rn.f32 	%f126, %f125, 0f391FCB8E, 0f3AAF85ED;
	fma.rn.f32 	%f127, %f126, %f125, 0f3C1D9856;
	fma.rn.f32 	%f128, %f127, %f125, 0f3D6357BB;
	fma.rn.f32 	%f129, %f128, %f125, 0f3E75FDEC;
	fma.rn.f32 	%f130, %f129, %f125, 0f3F317218;
	fma.rn.f32 	%f131, %f130, %f125, 0f3F800000;
	cvt.rzi.s32.f32 	%r47, %f123;
	setp.gt.f32 	%p14, %f123, 0f00000000;
	selp.b32 	%r48, 0, -2097152000, %p14;
	add.s32 	%r49, %r48, 2130706432;
	mov.b32 	%f132, %r49;
	mul.f32 	%f133, %f131, %f132;
	shl.b32 	%r50, %r47, 23;
	sub.s32 	%r51, %r50, %r48;
	mov.b32 	%f134, %r51;
	mul.f32 	%f135, %f133, %f134;
	abs.f32 	%f136, %f119;
	setp.gt.f32 	%p15, %f136, 0f43180000;
	setp.lt.f32 	%p16, %f119, 0f00000000;
	selp.f32 	%f137, 0f00000000, 0f7F800000, %p16;
	selp.f32 	%f37, %f137, %f135, %p15;
	setp.eq.f32 	%p17, %f35, 0f3F800000;
	mov.f32 	%f401, 0f3F800000;
	@%p17 bra 	$L__BB1_35;
	setp.num.f32 	%p18, %f36, %f36;
	@%p18 bra 	$L__BB1_31;
	mov.f32 	%f138, 0f40400000;
	add.rn.f32 	%f401, %f35, %f138;
	bra.uni 	$L__BB1_35;
$L__BB1_31:
	setp.neu.f32 	%p19, %f35, 0f00000000;
	setp.neu.f32 	%p20, %f36, 0f7F800000;
	and.pred  	%p21, %p19, %p20;
	@%p21 bra 	$L__BB1_33;
	add.f32 	%f401, %f35, %f35;
	bra.uni 	$L__BB1_35;
$L__BB1_33:
	setp.geu.f32 	%p22, %f35, 0f00000000;
	mov.f32 	%f401, %f37;
	@%p22 bra 	$L__BB1_35;
	neg.f32 	%f401, %f37;
$L__BB1_35:
	ld.global.v2.u32 	{%r52, %r53}, [%rd1];
	shr.u32 	%r54, %r53, 2;
	xor.b32  	%r55, %r54, %r53;
	ld.global.v2.u32 	{%r56, %r57}, [%rd1+8];
	ld.global.v2.u32 	{%r58, %r59}, [%rd1+16];
	st.global.v2.u32 	[%rd1+8], {%r57, %r58};
	shl.b32 	%r60, %r59, 4;
	shl.b32 	%r61, %r55, 1;
	xor.b32  	%r62, %r61, %r60;
	xor.b32  	%r63, %r62, %r55;
	xor.b32  	%r64, %r63, %r59;
	st.global.v2.u32 	[%rd1+16], {%r59, %r64};
	add.s32 	%r65, %r52, 362437;
	st.global.v2.u32 	[%rd1], {%r65, %r56};
	add.s32 	%r66, %r64, %r65;
	cvt.rn.f32.u32 	%f139, %r66;
	fma.rn.f32 	%f140, %f139, 0f2F800000, 0f2F000000;
	setp.lt.f32 	%p23, %f140, 0f00800000;
	mul.f32 	%f141, %f140, 0f4B000000;
	selp.f32 	%f142, %f141, %f140, %p23;
	selp.f32 	%f143, 0fC1B80000, 0f00000000, %p23;
	mov.b32 	%r67, %f142;
	add.s32 	%r68, %r67, -1059760811;
	and.b32  	%r69, %r68, -8388608;
	sub.s32 	%r70, %r67, %r69;
	mov.b32 	%f144, %r70;
	cvt.rn.f32.s32 	%f145, %r69;
	fma.rn.f32 	%f146, %f145, 0f34000000, %f143;
	add.f32 	%f147, %f144, 0fBF800000;
	fma.rn.f32 	%f148, %f147, 0fBE055027, 0f3E1039F6;
	fma.rn.f32 	%f149, %f148, %f147, 0fBDF8CDCC;
	fma.rn.f32 	%f150, %f149, %f147, 0f3E0F2955;
	fma.rn.f32 	%f151, %f150, %f147, 0fBE2AD8B9;
	fma.rn.f32 	%f152, %f151, %f147, 0f3E4CED0B;
	fma.rn.f32 	%f153, %f152, %f147, 0fBE7FFF22;
	fma.rn.f32 	%f154, %f153, %f147, 0f3EAAAA78;
	fma.rn.f32 	%f155, %f154, %f147, 0fBF000000;
	mul.f32 	%f156, %f147, %f155;
	fma.rn.f32 	%f157, %f156, %f147, %f147;
	fma.rn.f32 	%f158, %f146, 0f3F317218, %f157;
	setp.gt.u32 	%p24, %r67, 2139095039;
	fma.rn.f32 	%f159, %f142, 0f7F800000, 0f7F800000;
	selp.f32 	%f160, %f159, %f158, %p24;
	setp.eq.f32 	%p25, %f142, 0f00000000;
	selp.f32 	%f161, 0fFF800000, %f160, %p25;
	mul.f32 	%f162, %f400, 0f3F000000;
	fma.rn.f32 	%f163, %f400, %f162, %f28;
	mul.f32 	%f164, %f28, %f401;
	sub.f32 	%f165, %f163, %f164;
	setp.lt.f32 	%p26, %f401, 0f00800000;
	mul.f32 	%f166, %f401, 0f4B000000;
	selp.f32 	%f167, %f166, %f401, %p26;
	selp.f32 	%f168, 0fC1B80000, 0f00000000, %p26;
	mov.b32 	%r71, %f167;
	add.s32 	%r72, %r71, -1059760811;
	and.b32  	%r73, %r72, -8388608;
	sub.s32 	%r74, %r71, %r73;
	mov.b32 	%f169, %r74;
	cvt.rn.f32.s32 	%f170, %r73;
	fma.rn.f32 	%f171, %f170, 0f34000000, %f168;
	add.f32 	%f172, %f169, 0fBF800000;
	fma.rn.f32 	%f173, %f172, 0fBE055027, 0f3E1039F6;
	fma.rn.f32 	%f174, %f173, %f172, 0fBDF8CDCC;
	fma.rn.f32 	%f175, %f174, %f172, 0f3E0F2955;
	fma.rn.f32 	%f176, %f175, %f172, 0fBE2AD8B9;
	fma.rn.f32 	%f177, %f176, %f172, 0f3E4CED0B;
	fma.rn.f32 	%f178, %f177, %f172, 0fBE7FFF22;
	fma.rn.f32 	%f179, %f178, %f172, 0f3EAAAA78;
	fma.rn.f32 	%f180, %f179, %f172, 0fBF000000;
	mul.f32 	%f181, %f172, %f180;
	fma.rn.f32 	%f182, %f181, %f172, %f172;
	fma.rn.f32 	%f183, %f171, 0f3F317218, %f182;
	setp.gt.u32 	%p27, %r71, 2139095039;
	fma.rn.f32 	%f184, %f167, 0f7F800000, 0f7F800000;
	selp.f32 	%f185, %f184, %f183, %p27;
	setp.eq.f32 	%p28, %f167, 0f00000000;
	selp.f32 	%f186, 0fFF800000, %f185, %p28;
	fma.rn.f32 	%f187, %f28, %f186, %f165;
	setp.leu.f32 	%p71, %f161, %f187;
$L__BB1_36:
	not.pred 	%p29, %p71;
	@%p29 bra 	$L__BB1_24;
	mul.f32 	%f188, %f28, %f401;
	div.rn.f32 	%f403, %f188, %f2;
$L__BB1_38:
	cvta.to.global.u64 	%rd13, %rd3;
	add.s64 	%rd15, %rd13, %rd10;
	st.global.f32 	[%rd15], %f403;
$L__BB1_39:
	ret;

}
	// .globl	_Z10sum_blocksPKfPfS1_i
.visible .entry _Z10sum_blocksPKfPfS1_i(
	.param .u64 .ptr .align 1 _Z10sum_blocksPKfPfS1_i_param_0,
	.param .u64 .ptr .align 1 _Z10sum_blocksPKfPfS1_i_param_1,
	.param .u64 .ptr .align 1 _Z10sum_blocksPKfPfS1_i_param_2,
	.param .u32 _Z10sum_blocksPKfPfS1_i_param_3
)
{
	.reg .pred 	%p<10>;
	.reg .b32 	%r<22>;
	.reg .b32 	%f<38>;
	.reg .b64 	%rd<12>;
	// demoted variable
	.shared .align 4 .b8 _ZZ10sum_blocksPKfPfS1_iE5flats[1024];
	// demoted variable
	.shared .align 4 .b8 _ZZ10sum_blocksPKfPfS1_iE4logs[1024];
	ld.param.u64 	%rd4, [_Z10sum_blocksPKfPfS1_i_param_0];
	ld.param.u64 	%rd2, [_Z10sum_blocksPKfPfS1_i_param_1];
	ld.param.u64 	%rd3, [_Z10sum_blocksPKfPfS1_i_param_2];
	ld.param.u32 	%r9, [_Z10sum_blocksPKfPfS1_i_param_3];
	cvta.to.global.u64 	%rd5, %rd4;
	mov.u32 	%r1, %tid.x;
	mov.u32 	%r2, %ctaid.x;
	mov.u32 	%r21, %ntid.x;
	mad.lo.s32 	%r4, %r2, %r21, %r1;
	setp.ge.s32 	%p1, %r4, %r9;
	mul.wide.s32 	%rd6, %r4, 4;
	add.s64 	%rd1, %rd5, %rd6;
	mov.f32 	%f36, 0f00000000;
	@%p1 bra 	$L__BB2_2;
	ld.global.nc.f32 	%f36, [%rd1];
$L__BB2_2:
	setp.ge.s32 	%p2, %r4, %r9;
	shl.b32 	%r10, %r1, 2;
	mov.u32 	%r11, _ZZ10sum_blocksPKfPfS1_iE5flats;
	add.s32 	%r5, %r11, %r10;
	st.shared.f32 	[%r5], %f36;
	mov.f32 	%f37, 0f00000000;
	@%p2 bra 	$L__BB2_4;
	ld.global.nc.f32 	%f7, [%rd1];
	setp.lt.f32 	%p3, %f7, 0f00800000;
	mul.f32 	%f8, %f7, 0f4B000000;
	selp.f32 	%f9, %f8, %f7, %p3;
	selp.f32 	%f10, 0fC1B80000, 0f00000000, %p3;
	mov.b32 	%r12, %f9;
	add.s32 	%r13, %r12, -1059760811;
	and.b32  	%r14, %r13, -8388608;
	sub.s32 	%r15, %r12, %r14;
	mov.b32 	%f11, %r15;
	cvt.rn.f32.s32 	%f12, %r14;
	fma.rn.f32 	%f13, %f12, 0f34000000, %f10;
	add.f32 	%f14, %f11, 0fBF800000;
	fma.rn.f32 	%f15, %f14, 0fBE055027, 0f3E1039F6;
	fma.rn.f32 	%f16, %f15, %f14, 0fBDF8CDCC;
	fma.rn.f32 	%f17, %f16, %f14, 0f3E0F2955;
	fma.rn.f32 	%f18, %f17, %f14, 0fBE2AD8B9;
	fma.rn.f32 	%f19, %f18, %f14, 0f3E4CED0B;
	fma.rn.f32 	%f20, %f19, %f14, 0fBE7FFF22;
	fma.rn.f32 	%f21, %f20, %f14, 0f3EAAAA78;
	fma.rn.f32 	%f22, %f21, %f14, 0fBF000000;
	mul.f32 	%f23, %f14, %f22;
	fma.rn.f32 	%f24, %f23, %f14, %f14;
	fma.rn.f32 	%f25, %f13, 0f3F317218, %f24;
	setp.gt.u32 	%p4, %r12, 2139095039;
	fma.rn.f32 	%f26, %f9, 0f7F800000, 0f7F800000;
	selp.f32 	%f27, %f26, %f25, %p4;
	setp.eq.f32 	%p5, %f9, 0f00000000;
	selp.f32 	%f37, 0fFF800000, %f27, %p5;
$L__BB2_4:
	mov.u32 	%r17, _ZZ10sum_blocksPKfPfS1_iE4logs;
	add.s32 	%r6, %r17, %r10;
	st.shared.f32 	[%r6], %f37;
	bar.sync 	0;
	setp.lt.u32 	%p6, %r21, 2;
	@%p6 bra 	$L__BB2_8;
$L__BB2_5:
	shr.u32 	%r8, %r21, 1;
	setp.ge.u32 	%p7, %r1, %r8;
	@%p7 bra 	$L__BB2_7;
	shl.b32 	%r18, %r8, 2;
	add.s32 	%r19, %r5, %r18;
	ld.shared.f32 	%f28, [%r19];
	ld.shared.f32 	%f29, [%r5];
	add.f32 	%f30, %f28, %f29;
	st.shared.f32 	[%r5], %f30;
	add.s32 	%r20, %r6, %r18;
	ld.shared.f32 	%f31, [%r20];
	ld.shared.f32 	%f32, [%r6];
	add.f32 	%f33, %f31, %f32;
	st.shared.f32 	[%r6], %f33;
$L__BB2_7:
	bar.sync 	0;
	setp.gt.u32 	%p8, %r21, 3;
	mov.u32 	%r21, %r8;
	@%p8 bra 	$L__BB2_5;
$L__BB2_8:
	setp.ne.s32 	%p9, %r1, 0;
	@%p9 bra 	$L__BB2_10;
	ld.shared.f32 	%f34, [_ZZ10sum_blocksPKfPfS1_iE5flats];
	cvta.to.global.u64 	%rd7, %rd2;
	mul.wide.u32 	%rd8, %r2, 4;
	add.s64 	%rd9, %rd7, %rd8;
	st.global.f32 	[%rd9], %f34;
	ld.shared.f32 	%f35, [_ZZ10sum_blocksPKfPfS1_iE4logs];
	cvta.to.global.u64 	%rd10, %rd3;
	add.s64 	%rd11, %rd10, %rd8;
	st.global.f32 	[%rd11], %f35;
$L__BB2_10:
	ret;

}


// ===== COMPILED SASS (sm_100) =====

	.target	sm_100

	.elftype	@"ET_EXEC"


//--------------------- .note.nv.tkinfo           --------------------------
	.section	.note.nv.tkinfo,"",@"SHT_NOTE"
	.sectionflags	@"SHF_NOTE_NV_TKINFO"
	.tkinfo
        /*0018*/ 	.word	0x00000002
        /*0030*/ 	.string	""
        /*0030*/ 	.string	"ptxas"
        /*0030*/ 	.string	"Cuda compilation tools, release 13.0, V13.0.88"
        /*0030*/ 	.string	"Build cuda_13.0.r13.0/compiler.36424714_0"
        /*0030*/ 	.string	"-arch sm_100 -m 64 "



//--------------------- .note.nv.cuinfo           --------------------------
	.section	.note.nv.cuinfo,"",@"SHT_NOTE"
	.sectionflags	@"SHF_NOTE_NV_CUINFO"
        /*0018*/ 	.short	0x0002
        /*001a*/ 	.short	0x0064
        /*001c*/ 	.short	0x0082
	.zero		2


//--------------------- .nv.info                  --------------------------
	.section	.nv.info,"",@"SHT_CUDA_INFO"
	.align	4


	//----- nvinfo : EIATTR_REGCOUNT
	.align		4
        /*0000*/ 	.byte	0x04, 0x2f
        /*0002*/ 	.short	(.L_10 - .L_9)
	.align		4
.L_9:
        /*0004*/ 	.word	index@(_Z12setup_kernelP17curandStateXORWOWij)
        /*0008*/ 	.word	0x0000001f


	//----- nvinfo : EIATTR_FRAME_SIZE
	.align		4
.L_10:
        /*000c*/ 	.byte	0x04, 0x11
        /*000e*/ 	.short	(.L_12 - .L_11)
	.align		4
.L_11:
        /*0010*/ 	.word	index@(_Z12setup_kernelP17curandStateXORWOWij)
        /*0014*/ 	.word	0x00000000


	//----- nvinfo : EIATTR_REGCOUNT
	.align		4
.L_12:
        /*0018*/ 	.byte	0x04, 0x2f
        /*001a*/ 	.short	(.L_14 - .L_13)
	.align		4
.L_13:
        /*001c*/ 	.word	index@(_Z12sample_thetaP17curandStateXORWOWPfPKiPKfffi)
        /*0020*/ 	.word	0x0000001e


	//----- nvinfo : EIATTR_FRAME_SIZE
	.align		4
.L_14:
        /*0024*/ 	.byte	0x04, 0x11
        /*0026*/ 	.short	(.L_16 - .L_15)
	.align		4
.L_15:
        /*0028*/ 	.word	index@($__internal_2_$__cuda_sm3x_div_rn_noftz_f32_slowpath)
        /*002c*/ 	.word	0x00000000


	//----- nvinfo : EIATTR_FRAME_SIZE
	.align		4
.L_16:
        /*0030*/ 	.byte	0x04, 0x11
        /*0032*/ 	.short	(.L_18 - .L_17)
	.align		4
.L_17:
        /*0034*/ 	.word	index@($__internal_1_$__cuda_sm20_sqrt_rn_f32_slowpath)
        /*0038*/ 	.word	0x00000000


	//----- nvinfo : EIATTR_FRAME_SIZE
	.align		4
.L_18:
        /*003c*/ 	.byte	0x04, 0x11
        /*003e*/ 	.short	(.L_20 - .L_19)
	.align		4
.L_19:
        /*0040*/ 	.word	index@($__internal_0_$__cuda_sm20_rcp_rn_f32_slowpath)
        /*0044*/ 	.word	0x00000000


	//----- nvinfo : EIATTR_FRAME_SIZE
	.align		4
.L_20:
        /*0048*/ 	.byte	0x04, 0x11
        /*004a*/ 	.short	(.L_22 - .L_21)
	.align		4
.L_21:
        /*004c*/ 	.word	index@(_Z12sample_thetaP17curandStateXORWOWPfPKiPKfffi)
        /*0050*/ 	.word	0x00000000


	//----- nvinfo : EIATTR_REGCOUNT
	.align		4
.L_22:
        /*0054*/ 	.byte	0x04, 0x2f
        /*0056*/ 	.short	(.L_24 - .L_23)
	.align		4
.L_23:
        /*0058*/ 	.word	index@(_Z10sum_blocksPKfPfS1_i)
        /*005c*/ 	.word	0x0000000e


	//----- nvinfo : EIATTR_FRAME_SIZE
	.align		4
.L_24:
        /*0060*/ 	.byte	0x04, 0x11
        /*0062*/ 	.short	(.L_26 - .L_25)
	.align		4
.L_25:
        /*0064*/ 	.word	index@(_Z10sum_blocksPKfPfS1_i)
        /*0068*/ 	.word	0x00000000


	//----- nvinfo : EIATTR_MIN_STACK_SIZE
	.align		4
.L_26:
        /*006c*/ 	.byte	0x04, 0x12
        /*006e*/ 	.short	(.L_28 - .L_27)
	.align		4
.L_27:
        /*0070*/ 	.word	index@(_Z10sum_blocksPKfPfS1_i)
        /*0074*/ 	.word	0x00000000


	//----- nvinfo : EIATTR_MIN_STACK_SIZE
	.align		4
.L_28:
        /*0078*/ 	.byte	0x04, 0x12
        /*007a*/ 	.short	(.L_30 - .L_29)
	.align		4
.L_29:
        /*007c*/ 	.word	index@(_Z12sample_thetaP17curandStateXORWOWPfPKiPKfffi)
        /*0080*/ 	.word	0x00000000


	//----- nvinfo : EIATTR_MIN_STACK_SIZE
	.align		4
.L_30:
        /*0084*/ 	.byte	0x04, 0x12
        /*0086*/ 	.short	(.L_32 - .L_31)
	.align		4
.L_31:
        /*0088*/ 	.word	index@(_Z12setup_kernelP17curandStateXORWOWij)
        /*008c*/ 	.word	0x00000000
.L_32:


//--------------------- .nv.compat                --------------------------
	.section	.nv.compat,"",@"SHT_CUDA_COMPAT_INFO"
	.align	4
        /*0000*/ 	.byte	0x02, 0x09, 0x00, 0x00, 0x02, 0x02, 0x01, 0x00, 0x02, 0x05, 0x05, 0x00, 0x03, 0x07, 0x01, 0x01
        /*0010*/ 	.byte	0x02, 0x03, 0x00, 0x00, 0x02, 0x06, 0x01, 0x00, 0x04, 0x0b, 0x08, 0x00, 0x01, 0x00, 0x00, 0x00
        /*0020*/ 	.byte	0x00, 0x00, 0x00, 0x00


//--------------------- .nv.info._Z10sum_blocksPKfPfS1_i --------------------------
	.section	.nv.info._Z10sum_blocksPKfPfS1_i,"",@"SHT_CUDA_INFO"
	.sectionflags	@""
	.align	4


	//----- nvinfo : EIATTR_CUDA_API_VERSION
	.align		4
        /*0000*/ 	.byte	0x04, 0x37
        /*0002*/ 	.short	(.L_34 - .L_33)
.L_33:
        /*0004*/ 	.word	0x00000082


	//----- nvinfo : EIATTR_KPARAM_INFO
	.align		4
.L_34:
        /*0008*/ 	.byte	0x04, 0x17
        /*000a*/ 	.short	(.L_36 - .L_35)
.L_35:
        /*000c*/ 	.word	0x00000000
        /*0010*/ 	.short	0x0003
        /*0012*/ 	.short	0x0018
        /*0014*/ 	.byte	0x00, 0xf0, 0x11, 0x00


	//----- nvinfo : EIATTR_KPARAM_INFO
	.align		4
.L_36:
        /*0018*/ 	.byte	0x04, 0x17
        /*001a*/ 	.short	(.L_38 - .L_37)
.L_37:
        /*001c*/ 	.word	0x00000000
        /*0020*/ 	.short	0x0002
        /*0022*/ 	.short	0x0010
        /*0024*/ 	.byte	0x00, 0xf5, 0x21, 0x00


	//----- nvinfo : EIATTR_KPARAM_INFO
	.align		4
.L_38:
        /*0028*/ 	.byte	0x04, 0x17
        /*002a*/ 	.short	(.L_40 - .L_39)
.L_39:
        /*002c*/ 	.word	0x00000000
        /*0030*/ 	.short	0x0001
        /*0032*/ 	.short	0x0008
        /*0034*/ 	.byte	0x00, 0xf5, 0x21, 0x00


	//----- nvinfo : EIATTR_KPARAM_INFO
	.align		4
.L_40:
        /*0038*/ 	.byte	0x04, 0x17
        /*003a*/ 	.short	(.L_42 - .L_41)
.L_41:
        /*003c*/ 	.word	0x00000000
        /*0040*/ 	.short	0x0000
        /*0042*/ 	.short	0x0000
        /*0044*/ 	.byte	0x00, 0xf5, 0x21, 0x00


	//----- nvinfo : EIATTR_SPARSE_MMA_MASK
	.align		4
.L_42:
        /*0048*/ 	.byte	0x03, 0x50
        /*004a*/ 	.short	0x0000


	//----- nvinfo : EIATTR_MAXREG_COUNT
	.align		4
        /*004c*/ 	.byte	0x03, 0x1b
        /*004e*/ 	.short	0x00ff


	//----- nvinfo : EIATTR_NUM_BARRIERS
	.align		4
        /*0050*/ 	.byte	0x02, 0x4c
        /*0052*/ 	.byte	0x01
	.zero		1


	//----- nvinfo : EIATTR_MERCURY_ISA_VERSION
	.align		4
        /*0054*/ 	.byte	0x03, 0x5f
        /*0056*/ 	.short	0x0101


	//----- nvinfo : EIATTR_VRC_CTA_INIT_COUNT
	.align		4
        /*0058*/ 	.byte	0x02, 0x4a
	.zero		1
	.zero		1


	//----- nvinfo : EIATTR_EXIT_INSTR_OFFSETS
	.align		4
        /*005c*/ 	.byte	0x04, 0x1c
        /*005e*/ 	.short	(.L_44 - .L_43)


	//   ....[0]....
.L_43:
        /*0060*/ 	.word	0x000004c0


	//   ....[1]....
        /*0064*/ 	.word	0x00000580


	//----- nvinfo : EIATTR_CRS_STACK_SIZE
	.align		4
.L_44:
        /*0068*/ 	.byte	0x04, 0x1e
        /*006a*/ 	.short	(.L_46 - .L_45)
.L_45:
        /*006c*/ 	.word	0x00000000


	//----- nvinfo : EIATTR_CBANK_PARAM_SIZE
	.align		4
.L_46:
        /*0070*/ 	.byte	0x03, 0x19
        /*0072*/ 	.short	0x001c


	//----- nvinfo : EIATTR_PARAM_CBANK
	.align		4
        /*0074*/ 	.byte	0x04, 0x0a
        /*0076*/ 	.short	(.L_48 - .L_47)
	.align		4
.L_47:
        /*0078*/ 	.word	index@(.nv.constant0._Z10sum_blocksPKfPfS1_i)
        /*007c*/ 	.short	0x0380
        /*007e*/ 	.short	0x001c


	//----- nvinfo : EIATTR_SW_WAR
	.align		4
.L_48:
        /*0080*/ 	.byte	0x04, 0x36
        /*0082*/ 	.short	(.L_50 - .L_49)
.L_49:
        /*0084*/ 	.word	0x00000008
.L_50:


//--------------------- .nv.info._Z12sample_thetaP17curandStateXORWOWPfPKiPKfffi --------------------------
	.section	.nv.info._Z12sample_thetaP17curandStateXORWOWPfPKiPKfffi,"",@"SHT_CUDA_INFO"
	.sectionflags	@""
	.align	4


	//----- nvinfo : EIATTR_CUDA_API_VERSION
	.align		4
        /*0000*/ 	.byte	0x04, 0x37
        /*0002*/ 	.short	(.L_52 - .L_51)
.L_51:
        /*0004*/ 	.word	0x00000082


	//----- nvinfo : EIATTR_KPARAM_INFO
	.align		4
.L_52:
        /*0008*/ 	.byte	0x04, 0x17
        /*000a*/ 	.short	(.L_54 - .L_53)
.L_53:
        /*000c*/ 	.word	0x00000000
        /*0010*/ 	.short	0x0006
        /*0012*/ 	.short	0x0028
        /*0014*/ 	.byte	0x00, 0xf0, 0x11, 0x00


	//----- nvinfo : EIATTR_KPARAM_INFO
	.align		4
.L_54:
        /*0018*/ 	.byte	0x04, 0x17
        /*001a*/ 	.short	(.L_56 - .L_55)
.L_55:
        /*001c*/ 	.word	0x00000000
        /*0020*/ 	.short	0x0005
        /*0022*/ 	.short	0x0024
        /*0024*/ 	.byte	0x00, 0xf0, 0x11, 0x00


	//----- nvinfo : EIATTR_KPARAM_INFO
	.align		4
.L_56:
        /*0028*/ 	.byte	0x04, 0x17
        /*002a*/ 	.short	(.L_58 - .L_57)
.L_57:
        /*002c*/ 	.word	0x00000000
        /*0030*/ 	.short	0x0004
        /*0032*/ 	.short	0x0020
        /*0034*/ 	.byte	0x00, 0xf0, 0x11, 0x00


	//----- nvinfo : EIATTR_KPARAM_INFO
	.align		4
.L_58:
        /*0038*/ 	.byte	0x04, 0x17
        /*003a*/ 	.short	(.L_60 - .L_59)
.L_59:
        /*003c*/ 	.word	0x00000000
        /*0040*/ 	.short	0x0003
        /*0042*/ 	.short	0x0018
        /*0044*/ 	.byte	0x00, 0xf5, 0x21, 0x00


	//----- nvinfo : EIATTR_KPARAM_INFO
	.align		4
.L_60:
        /*0048*/ 	.byte	0x04, 0x17
        /*004a*/ 	.short	(.L_62 - .L_61)
.L_61:
        /*004c*/ 	.word	0x00000000
        /*0050*/ 	.short	0x0002
        /*0052*/ 	.short	0x0010
        /*0054*/ 	.byte	0x00, 0xf5, 0x21, 0x00


	//----- nvinfo : EIATTR_KPARAM_INFO
	.align		4
.L_62:
        /*0058*/ 	.byte	0x04, 0x17
        /*005a*/ 	.short	(.L_64 - .L_63)
.L_63:
        /*005c*/ 	.word	0x00000000
        /*0060*/ 	.short	0x0001
        /*0062*/ 	.short	0x0008
        /*0064*/ 	.byte	0x00, 0xf5, 0x21, 0x00


	//----- nvinfo : EIATTR_KPARAM_INFO
	.align		4
.L_64:
        /*0068*/ 	.byte	0x04, 0x17
        /*006a*/ 	.short	(.L_66 - .L_65)
.L_65:
        /*006c*/ 	.word	0x00000000
        /*0070*/ 	.short	0x0000
        /*0072*/ 	.short	0x0000
        /*0074*/ 	.byte	0x00, 0xf5, 0x21, 0x00


	//----- nvinfo : EIATTR_SPARSE_MMA_MASK
	.align		4
.L_66:
        /*0078*/ 	.byte	0x03, 0x50
        /*007a*/ 	.short	0x0000


	//----- nvinfo : EIATTR_MAXREG_COUNT
	.align		4
        /*007c*/ 	.byte	0x03, 0x1b
        /*007e*/ 	.short	0x00ff


	//----- nvinfo : EIATTR_MERCURY_ISA_VERSION
	.align		4
        /*0080*/ 	.byte	0x03, 0x5f
        /*0082*/ 	.short	0x0101


	//----- nvinfo : EIATTR_VRC_CTA_INIT_COUNT
	.align		4
        /*0084*/ 	.byte	0x02, 0x4a
	.zero		1
	.zero		1


	//----- nvinfo : EIATTR_EXIT_INSTR_OFFSETS
	.align		4
        /*0088*/ 	.byte	0x04, 0x1c
        /*008a*/ 	.short	(.L_68 - .L_67)


	//   ....[0]....
.L_67:
        /*008c*/ 	.word	0x00000070


	//   ....[1]....
        /*0090*/ 	.word	0x00002fc0


	//----- nvinfo : EIATTR_CRS_STACK_SIZE
	.align		4
.L_68:
        /*0094*/ 	.byte	0x04, 0x1e
        /*0096*/ 	.short	(.L_70 - .L_69)
.L_69:
        /*0098*/ 	.word	0x00000000


	//----- nvinfo : EIATTR_CBANK_PARAM_SIZE
	.align		4
.L_70:
        /*009c*/ 	.byte	0x03, 0x19
        /*009e*/ 	.short	0x002c


	//----- nvinfo : EIATTR_PARAM_CBANK
	.align		4
        /*00a0*/ 	.byte	0x04, 0x0a
        /*00a2*/ 	.short	(.L_72 - .L_71)
	.align		4
.L_71:
        /*00a4*/ 	.word	index@(.nv.constant0._Z12sample_thetaP17curandStateXORWOWPfPKiPKfffi)
        /*00a8*/ 	.short	0x0380
        /*00aa*/ 	.short	0x002c


	//----- nvinfo : EIATTR_SW_WAR
	.align		4
.L_72:
        /*00ac*/ 	.byte	0x04, 0x36
        /*00ae*/ 	.short	(.L_74 - .L_73)
.L_73:
        /*00b0*/ 	.word	0x00000008
.L_74:


//--------------------- .nv.info._Z12setup_kernelP17curandStateXORWOWij --------------------------
	.section	.nv.info._Z12setup_kernelP17curandStateXORWOWij,"",@"SHT_CUDA_INFO"
	.sectionflags	@""
	.align	4


	//----- nvinfo : EIATTR_CUDA_API_VERSION
	.align		4
        /*0000*/ 	.byte	0x04, 0x37
        /*0002*/ 	.short	(.L_76 - .L_75)
.L_75:
        /*0004*/ 	.word	0x00000082


	//----- nvinfo : EIATTR_KPARAM_INFO
	.align		4
.L_76:
        /*0008*/ 	.byte	0x04, 0x17
        /*000a*/ 	.short	(.L_78 - .L_77)
.L_77:
        /*000c*/ 	.word	0x00000000
        /*0010*/ 	.short	0x0002
        /*0012*/ 	.short	0x000c
        /*0014*/ 	.byte	0x00, 0xf0, 0x11, 0x00


	//----- nvinfo : EIATTR_KPARAM_INFO
	.align		4
.L_78:
        /*0018*/ 	.byte	0x04, 0x17
        /*001a*/ 	.short	(.L_80 - .L_79)
.L_79:
        /*001c*/ 	.word	0x00000000
        /*0020*/ 	.short	0x0001
        /*0022*/ 	.short	0x0008
        /*0024*/ 	.byte	0x00, 0xf0, 0x11, 0x00


	//----- nvinfo : EIATTR_KPARAM_INFO
	.align		4
.L_80:
        /*0028*/ 	.byte	0x04, 0x17
        /*002a*/ 	.short	(.L_82 - .L_81)
.L_81:
        /*002c*/ 	.word	0x00000000
        /*0030*/ 	.short	0x0000
        /*0032*/ 	.short	0x0000
        /*0034*/ 	.byte	0x00, 0xf5, 0x21, 0x00


	//----- nvinfo : EIATTR_SPARSE_MMA_MASK
	.align		4
.L_82:
        /*0038*/ 	.byte	0x03, 0x50
        /*003a*/ 	.short	0x0000


	//----- nvinfo : EIATTR_MAXREG_COUNT
	.align		4
        /*003c*/ 	.byte	0x03, 0x1b
        /*003e*/ 	.short	0x00ff


	//----- nvinfo : EIATTR_MERCURY_ISA_VERSION
	.align		4
        /*0040*/ 	.byte	0x03, 0x5f
        /*0042*/ 	.short	0x0101


	//----- nvinfo : EIATTR_VRC_CTA_INIT_COUNT
	.align		4
        /*0044*/ 	.byte	0x02, 0x4a
	.zero		1
	.zero		1


	//----- nvinfo : EIATTR_EXIT_INSTR_OFFSETS
	.align		4
        /*0048*/ 	.byte	0x04, 0x1c
        /*004a*/ 	.short	(.L_84 - .L_83)


	//   ....[0]....
.L_83:
        /*004c*/ 	.word	0x00000070


	//   ....[1]....
        /*0050*/ 	.word	0x00000ee0


	//----- nvinfo : EIATTR_CRS_STACK_SIZE
	.align		4
.L_84:
        /*0054*/ 	.byte	0x04, 0x1e
        /*0056*/ 	.short	(.L_86 - .L_85)
.L_85:
        /*0058*/ 	.word	0x00000000


	//----- nvinfo : EIATTR_CBANK_PARAM_SIZE
	.align		4
.L_86:
        /*005c*/ 	.byte	0x03, 0x19
        /*005e*/ 	.short	0x0010


	//----- nvinfo : EIATTR_PARAM_CBANK
	.align		4
        /*0060*/ 	.byte	0x04, 0x0a
        /*0062*/ 	.short	(.L_88 - .L_87)
	.align		4
.L_87:
        /*0064*/ 	.word	index@(.nv.constant0._Z12setup_kernelP17curandStateXORWOWij)
        /*0068*/ 	.short	0x0380
        /*006a*/ 	.short	0x0010


	//----- nvinfo : EIATTR_SW_WAR
	.align		4
.L_88:
        /*006c*/ 	.byte	0x04, 0x36
        /*006e*/ 	.short	(.L_90 - .L_89)
.L_89:
        /*0070*/ 	.word	0x00000008
.L_90:


//--------------------- .nv.callgraph             --------------------------
	.section	.nv.callgraph,"",@"SHT_CUDA_CALLGRAPH"
	.align	4
	.sectionentsize	8
	.align		4
        /*0000*/ 	.word	0x00000000
	.align		4
        /*0004*/ 	.word	0xffffffff
	.align		4
        /*0008*/ 	.word	0x00000000
	.align		4
        /*000c*/ 	.word	0xfffffffe
	.align		4
        /*0010*/ 	.word	0x00000000
	.align		4
        /*0014*/ 	.word	0xfffffffd
	.align		4
        /*0018*/ 	.word	0x00000000
	.align		4
        /*001c*/ 	.word	0xfffffffc


//--------------------- .nv.constant4             --------------------------
	.section	.nv.constant4,"a",@progbits
	.align	8
	.align		8
.nv.constant4:
        /*0000*/ 	.dword	precalc_xorwow_matrix
	.align		8
        /*0008*/ 	.dword	precalc_xorwow_offset_matrix
	.align		8
        /*0010*/ 	.dword	mrg32k3aM1
	.align		8
        /*0018*/ 	.dword	mrg32k3aM2
	.align		8
        /*0020*/ 	.dword	mrg32k3aM1SubSeq
	.align		8
        /*0028*/ 	.dword	mrg32k3aM2SubSeq
	.align		8
        /*0030*/ 	.dword	mrg32k3aM1Seq
	.align		8
        /*0038*/ 	.dword	mrg32k3aM2Seq


//--------------------- .nv.constant3             --------------------------
	.section	.nv.constant3,"a",@progbits
	.align	8
.nv.constant3:
	.type		__cr_lgamma_table,@object
	.size		__cr_lgamma_table,(.L_8 - __cr_lgamma_table)
__cr_lgamma_table:
        /*0000*/ 	.byte	0x00, 0x00, 0x00, 0x00, 0x00, 0x00, 0x00, 0x00, 0x00, 0x00, 0x00, 0x00, 0x00, 0x00, 0x00, 0x00
        /*0010*/ 	.byte	0xef, 0x39, 0xfa, 0xfe, 0x42, 0x2e, 0xe6, 0x3f, 0x02, 0x20, 0x2a, 0xfa, 0x0b, 0xab, 0xfc, 0x3f
        /*0020*/ 	.byte	0xf9, 0x2c, 0x92, 0x7c, 0xa7, 0x6c, 0x09, 0x40, 0xc9, 0x79, 0x44, 0x3c, 0x64, 0x26, 0x13, 0x40
        /*0030*/ 	.byte	0xca, 0x01, 0xcf, 0x3a, 0x27, 0x51, 0x1a, 0x40, 0x30, 0xcc, 0x2d, 0xf3, 0xe1, 0x0c, 0x21, 0x40
        /*0040*/ 	.byte	0x0d, 0xb7, 0xfc, 0x82, 0x8e, 0x35, 0x25, 0x40
.L_8:


//--------------------- .text._Z10sum_blocksPKfPfS1_i --------------------------
	.section	.text._Z10sum_blocksPKfPfS1_i,"ax",@progbits
	.align	128
        .global         _Z10sum_blocksPKfPfS1_i
        .type           _Z10sum_blocksPKfPfS1_i,@function
        .size           _Z10sum_blocksPKfPfS1_i,(.L_x_88 - _Z10sum_blocksPKfPfS1_i)
        .other          _Z10sum_blocksPKfPfS1_i,@"STO_CUDA_ENTRY STV_DEFAULT"
_Z10sum_blocksPKfPfS1_i:
.text._Z10sum_blocksPKfPfS1_i:
[----:B------:R-:W-:Y:S01]  /*0000*/  LDC R1, c[0x0][0x37c] ;  /* 0x0000df00ff017b82 */ /* 0x000fe20000000800 */
[----:B------:R-:W0:Y:S01]  /*0010*/  S2R R3, SR_TID.X ;  /* 0x0000000000037919 */ /* 0x000e220000002100 */
[----:B------:R-:W0:Y:S06]  /*0020*/  LDCU UR7, c[0x0][0x360] ;  /* 0x00006c00ff0777ac */ /* 0x000e2c0008000800 */
[----:B------:R-:W1:Y:S01]  /*0030*/  LDC.64 R6, c[0x0][0x380] ;  /* 0x0000e000ff067b82 */ /* 0x000e620000000a00 */
[----:B------:R-:W0:Y:S01]  /*0040*/  S2R R0, SR_CTAID.X ;  /* 0x0000000000007919 */ /* 0x000e220000002500 */
[----:B------:R-:W2:Y:S01]  /*0050*/  LDCU UR4, c[0x0][0x398] ;  /* 0x00007300ff0477ac */ /* 0x000ea20008000800 */
[----:B------:R-:W3:Y:S01]  /*0060*/  LDCU.64 UR8, c[0x0][0x358] ;  /* 0x00006b00ff0877ac */ /* 0x000ee20008000a00 */
[----:B0-----:R-:W-:-:S04]  /*0070*/  IMAD R5, R0, UR7, R3 ;  /* 0x0000000700057c24 */ /* 0x001fc8000f8e0203 */
[C---:B-1----:R-:W-:Y:S01]  /*0080*/  IMAD.WIDE R6, R5.reuse, 0x4, R6 ;  /* 0x0000000405067825 */ /* 0x042fe200078e0206 */
[----:B--2---:R-:W-:-:S03]  /*0090*/  ISETP.GE.AND P0, PT, R5, UR4, PT ;  /* 0x0000000405007c0c */ /* 0x004fc6000bf06270 */
[----:B------:R-:W-:-:S10]  /*00a0*/  HFMA2 R5, -RZ, RZ, 0, 0 ;  /* 0x00000000ff057431 */ /* 0x000fd400000001ff */
[----:B---3--:R0:W5:Y:S01]  /*00b0*/  @!P0 LDG.E.CONSTANT R5, desc[UR8][R6.64] ;  /* 0x0000000806058981 */ /* 0x008162000c1e9900 */
[----:B------:R-:W1:Y:S01]  /*00c0*/  S2UR UR5, SR_CgaCtaId ;  /* 0x00000000000579c3 */ /* 0x000e620000008800 */
[----:B------:R-:W-:Y:S01]  /*00d0*/  UMOV UR4, 0x400 ;  /* 0x0000040000047882 */ /* 0x000fe20000000000 */
[----:B------:R-:W-:Y:S01]  /*00e0*/  MOV R2, UR7 ;  /* 0x0000000700027c02 */ /* 0x000fe20008000f00 */
[----:B------:R-:W-:Y:S01]  /*00f0*/  BSSY.RECONVERGENT B0, `(.L_x_0) ;  /* 0x0000020000007945 */ /* 0x000fe20003800200 */
[----:B------:R-:W-:Y:S01]  /*0100*/  MOV R8, RZ ;  /* 0x000000ff00087202 */ /* 0x000fe20000000f00 */
[----:B-1----:R-:W-:-:S06]  /*0110*/  ULEA UR6, UR5, UR4, 0x18 ;  /* 0x0000000405067291 */ /* 0x002fcc000f8ec0ff */
[----:B------:R-:W-:Y:S01]  /*0120*/  LEA R4, R3, UR6, 0x2 ;  /* 0x0000000603047c11 */ /* 0x000fe2000f8e10ff */
[----:B0-----:R-:W-:Y:S06]  /*0130*/  @P0 BRA `(.L_x_1) ;  /* 0x00000000006c0947 */ /* 0x001fec0003800000 */
[----:B------:R-:W2:Y:S01]  /*0140*/  LDG.E.CONSTANT R11, desc[UR8][R6.64] ;  /* 0x00000008060b7981 */ /* 0x000ea2000c1e9900 */
[----:B------:R-:W-:Y:S02]  /*0150*/  MOV R10, 0x3e055027 ;  /* 0x3e055027000a7802 */ /* 0x000fe40000000f00 */
[----:B--2---:R-:W-:-:S04]  /*0160*/  FSETP.GEU.AND P0, PT, R11, 1.175494350822287508e-38, PT ;  /* 0x008000000b00780b */ /* 0x004fc80003f0e000 */
[----:B------:R-:W-:-:S09]  /*0170*/  FSEL R6, RZ, -23, P0 ;  /* 0xc1b80000ff067808 */ /* 0x000fd20000000000 */
[----:B------:R-:W-:-:S05]  /*0180*/  @!P0 FMUL R11, R11, 8388608 ;  /* 0x4b0000000b0b8820 */ /* 0x000fca0000400000 */
[C---:B------:R-:W-:Y:S02]  /*0190*/  IADD3 R8, PT, PT, R11.reuse, -0x3f2aaaab, RZ ;  /* 0xc0d555550b087810 */ /* 0x040fe40007ffe0ff */
[C---:B------:R-:W-:Y:S02]  /*01a0*/  ISETP.GT.U32.AND P0, PT, R11.reuse, 0x7f7fffff, PT ;  /* 0x7f7fffff0b00780c */ /* 0x040fe40003f04070 */
[----:B------:R-:W-:Y:S02]  /*01b0*/  LOP3.LUT R8, R8, 0xff800000, RZ, 0xc0, !PT ;  /* 0xff80000008087812 */ /* 0x000fe400078ec0ff */
[C---:B------:R-:W-:Y:S02]  /*01c0*/  FSETP.NEU.AND P1, PT, R11.reuse, RZ, PT ;  /* 0x000000ff0b00720b */ /* 0x040fe40003f2d000 */
[----:B------:R-:W-:Y:S01]  /*01d0*/  I2FP.F32.S32 R7, R8 ;  /* 0x0000000800077245 */ /* 0x000fe20000201400 */
[----:B------:R-:W-:-:S04]  /*01e0*/  IMAD.IADD R9, R11, 0x1, -R8 ;  /* 0x000000010b097824 */ /* 0x000fc800078e0a08 */
[----:B------:R-:W-:Y:S01]  /*01f0*/  FADD R9, R9, -1 ;  /* 0xbf80000009097421 */ /* 0x000fe20000000000 */
[----:B------:R-:W-:Y:S01]  /*0200*/  FFMA R6, R7, 1.1920928955078125e-07, R6 ;  /* 0x3400000007067823 */ /* 0x000fe20000000006 */
[----:B------:R-:W-:Y:S02]  /*0210*/  MOV R7, 0x7f800000 ;  /* 0x7f80000000077802 */ /* 0x000fe40000000f00 */
[----:B------:R-:W-:-:S04]  /*0220*/  FFMA R10, R9, -R10, 0.14084610342979431152 ;  /* 0x3e1039f6090a7423 */ /* 0x000fc8000000080a */
[----:B------:R-:W-:-:S04]  /*0230*/  FFMA R10, R9, R10, -0.12148627638816833496 ;  /* 0xbdf8cdcc090a7423 */ /* 0x000fc8000000000a */
[----:B------:R-:W-:-:S04]  /*0240*/  FFMA R10, R9, R10, 0.13980610668659210205 ;  /* 0x3e0f2955090a7423 */ /* 0x000fc8000000000a */
[----:B------:R-:W-:-:S04]  /*0250*/  FFMA R10, R9, R10, -0.16684235632419586182 ;  /* 0xbe2ad8b9090a7423 */ /* 0x000fc8000000000a */
[----:B------:R-:W-:-:S04]  /*0260*/  FFMA R10, R9, R10, 0.20012299716472625732 ;  /* 0x3e4ced0b090a7423 */ /* 0x000fc8000000000a */
[----:B------:R-:W-:-:S04]  /*0270*/  FFMA R10, R9, R10, -0.24999669194221496582 ;  /* 0xbe7fff22090a7423 */ /* 0x000fc8000000000a */
[----:B------:R-:W-:-:S04]  /*0280*/  FFMA R10, R9, R10, 0.33333182334899902344 ;  /* 0x3eaaaa78090a7423 */ /* 0x000fc8000000000a */
[----:B------:R-:W-:-:S04]  /*0290*/  FFMA R10, R9, R10, -0.5 ;  /* 0xbf000000090a7423 */ /* 0x000fc8000000000a */
[----:B------:R-:W-:-:S04]  /*02a0*/  FMUL R10, R9, R10 ;  /* 0x0000000a090a7220 */ /* 0x000fc80000400000 */
[----:B------:R-:W-:-:S04]  /*02b0*/  FFMA R9, R9, R10, R9 ;  /* 0x0000000a09097223 */ /* 0x000fc80000000009 */
[----:B------:R-:W-:Y:S01]  /*02c0*/  FFMA R6, R6, 0.69314718246459960938, R9 ;  /* 0x3f31721806067823 */ /* 0x000fe20000000009 */
[----:B------:R-:W-:-:S05]  /*02d0*/  @P0 FFMA R6, R11, R7, +INF ;  /* 0x7f8000000b060423 */ /* 0x000fca0000000007 */
[----:B------:R-:W-:-:S07]  /*02e0*/  FSEL R8, R6, -INF , P1 ;  /* 0xff80000006087808 */ /* 0x000fce0000800000 */
.L_x_1:
[----:B------:R-:W-:Y:S05]  /*02f0*/  BSYNC.RECONVERGENT B0 ;  /* 0x0000000000007941 */ /* 0x000fea0003800200 */
.L_x_0:
[----:B------:R-:W-:Y:S01]  /*0300*/  UIADD3 UR4, UPT, UPT, UR4, 0x400, URZ ;  /* 0x0000040004047890 */ /* 0x000fe2000fffe0ff */
[----:B------:R-:W-:Y:S01]  /*0310*/  ISETP.GE.U32.AND P0, PT, R2, 0x2, PT ;  /* 0x000000020200780c */ /* 0x000fe20003f06070 */
[----:B-----5:R0:W-:Y:S02]  /*0320*/  STS [R4], R5 ;  /* 0x0000000504007388 */ /* 0x0201e40000000800 */
[----:B------:R-:W-:-:S06]  /*0330*/  ULEA UR4, UR5, UR4, 0x18 ;  /* 0x0000000405047291 */ /* 0x000fcc000f8ec0ff */
[----:B------:R-:W-:-:S05]  /*0340*/  LEA R7, R3, UR4, 0x2 ;  /* 0x0000000403077c11 */ /* 0x000fca000f8e10ff */
[----:B------:R0:W-:Y:S01]  /*0350*/  STS [R7], R8 ;  /* 0x0000000807007388 */ /* 0x0001e20000000800 */
[----:B------:R-:W-:Y:S06]  /*0360*/  BAR.SYNC.DEFER_BLOCKING 0x0 ;  /* 0x0000000000007b1d */ /* 0x000fec0000010000 */
[----:B------:R-:W-:Y:S05]  /*0370*/  @!P0 BRA `(.L_x_2) ;  /* 0x00000000004c8947 */ /* 0x000fea0003800000 */
.L_x_5:
[----:B------:R-:W-:Y:S01]  /*0380*/  SHF.R.U32.HI R10, RZ, 0x1, R2 ;  /* 0x00000001ff0a7819 */ /* 0x000fe20000011602 */
[----:B------:R-:W-:Y:S03]  /*0390*/  BSSY.RECONVERGENT B0, `(.L_x_3) ;  /* 0x000000d000007945 */ /* 0x000fe60003800200 */
[----:B------:R-:W-:-:S13]  /*03a0*/  ISETP.GE.U32.AND P0, PT, R3, R10, PT ;  /* 0x0000000a0300720c */ /* 0x000fda0003f06070 */
[----:B-1----:R-:W-:Y:S05]  /*03b0*/  @P0 BRA `(.L_x_4) ;  /* 0x0000000000280947 */ /* 0x002fea0003800000 */
[C---:B0-----:R-:W-:Y:S01]  /*03c0*/  IMAD R5, R10.reuse, 0x4, R4 ;  /* 0x000000040a057824 */ /* 0x041fe200078e0204 */
[----:B------:R-:W-:Y:S05]  /*03d0*/  LDS R6, [R4] ;  /* 0x0000000004067984 */ /* 0x000fea0000000800 */
[----:B------:R-:W0:Y:S02]  /*03e0*/  LDS R5, [R5] ;  /* 0x0000000005057984 */ /* 0x000e240000000800 */
[----:B0-----:R-:W-:Y:S01]  /*03f0*/  FADD R9, R5, R6 ;  /* 0x0000000605097221 */ /* 0x001fe20000000000 */
[----:B------:R-:W-:-:S04]  /*0400*/  LEA R6, R10, R7, 0x2 ;  /* 0x000000070a067211 */ /* 0x000fc800078e10ff */
[----:B------:R-:W-:Y:S04]  /*0410*/  STS [R4], R9 ;  /* 0x0000000904007388 */ /* 0x000fe80000000800 */
[----:B------:R-:W-:Y:S04]  /*0420*/  LDS R6, [R6] ;  /* 0x0000000006067984 */ /* 0x000fe80000000800 */
[----:B------:R-:W0:Y:S02]  /*0430*/  LDS R11, [R7] ;  /* 0x00000000070b7984 */ /* 0x000e240000000800 */
[----:B0-----:R-:W-:-:S05]  /*0440*/  FADD R8, R6, R11 ;  /* 0x0000000b06087221 */ /* 0x001fca0000000000 */
[----:B------:R1:W-:Y:S02]  /*0450*/  STS [R7], R8 ;  /* 0x0000000807007388 */ /* 0x0003e40000000800 */
.L_x_4:
[----:B------:R-:W-:Y:S05]  /*0460*/  BSYNC.RECONVERGENT B0 ;  /* 0x0000000000007941 */ /* 0x000fea0003800200 */
.L_x_3:
[----:B------:R-:W-:Y:S01]  /*0470*/  BAR.SYNC.DEFER_BLOCKING 0x0 ;  /* 0x0000000000007b1d */ /* 0x000fe20000010000 */
[----:B------:R-:W-:Y:S02]  /*0480*/  ISETP.GT.U32.AND P0, PT, R2, 0x3, PT ;  /* 0x000000030200780c */ /* 0x000fe40003f04070 */
[----:B------:R-:W-:-:S11]  /*0490*/  MOV R2, R10 ;  /* 0x0000000a00027202 */ /* 0x000fd60000000f00 */
[----:B------:R-:W-:Y:S05]  /*04a0*/  @P0 BRA `(.L_x_5) ;  /* 0xfffffffc00b40947 */ /* 0x000fea000383ffff */
.L_x_2:
[----:B------:R-:W-:-:S13]  /*04b0*/  ISETP.NE.AND P0, PT, R3, RZ, PT ;  /* 0x000000ff0300720c */ /* 0x000fda0003f05270 */
[----:B------:R-:W-:Y:S05]  /*04c0*/  @P0 EXIT ;  /* 0x000000000000094d */ /* 0x000fea0003800000 */
[----:B------:R-:W2:Y:S01]  /*04d0*/  S2UR UR5, SR_CgaCtaId ;  /* 0x00000000000579c3 */ /* 0x000ea20000008800 */
[----:B------:R-:W-:-:S07]  /*04e0*/  UMOV UR4, 0x400 ;  /* 0x0000040000047882 */ /* 0x000fce0000000000 */
[----:B------:R-:W3:Y:S08]  /*04f0*/  LDC.64 R2, c[0x0][0x388] ;  /* 0x0000e200ff027b82 */ /* 0x000ef00000000a00 */
[----:B0-----:R-:W0:Y:S01]  /*0500*/  LDC.64 R4, c[0x0][0x390] ;  /* 0x0000e400ff047b82 */ /* 0x001e220000000a00 */
[----:B--2---:R-:W-:Y:S01]  /*0510*/  ULEA UR4, UR5, UR4, 0x18 ;  /* 0x0000000405047291 */ /* 0x004fe2000f8ec0ff */
[----:B---3--:R-:W-:-:S08]  /*0520*/  IMAD.WIDE.U32 R2, R0, 0x4, R2 ;  /* 0x0000000400027825 */ /* 0x008fd000078e0002 */
[----:B-1----:R-:W1:Y:S04]  /*0530*/  LDS R7, [UR4] ;  /* 0x00000004ff077984 */ /* 0x002e680008000800 */
[----:B------:R-:W2:Y:S01]  /*0540*/  LDS R9, [UR4+0x400] ;  /* 0x00040004ff097984 */ /* 0x000ea20008000800 */
[----:B0-----:R-:W-:-:S03]  /*0550*/  IMAD.WIDE.U32 R4, R0, 0x4, R4 ;  /* 0x0000000400047825 */ /* 0x001fc600078e0004 */
[----:B-1----:R-:W-:Y:S04]  /*0560*/  STG.E desc[UR8][R2.64], R7 ;  /* 0x0000000702007986 */ /* 0x002fe8000c101908 */
[----:B--2---:R-:W-:Y:S01]  /*0570*/  STG.E desc[UR8][R4.64], R9 ;  /* 0x0000000904007986 */ /* 0x004fe2000c101908 */
[----:B------:R-:W-:Y:S05]  /*0580*/  EXIT ;  /* 0x000000000000794d */ /* 0x000fea0003800000 */
.L_x_6:
[----:B------:R-:W-:-:S00]  /*0590*/  BRA `(.L_x_6) ;  /* 0xfffffffc00fc7947 */ /* 0x000fc0000383ffff */
[----:B------:R-:W-:-:S00]  /*05a0*/  NOP ;  /* 0x0000000000007918 */ /* 0x000fc00000000000 */
        /* <DEDUP_REMOVED lines=13> */
.L_x_88:


//--------------------- .text._Z12sample_thetaP17curandStateXORWOWPfPKiPKfffi --------------------------
	.section	.text._Z12sample_thetaP17curandStateXORWOWPfPKiPKfffi,"ax",@progbits
	.align	128
        .global         _Z12sample_thetaP17curandStateXORWOWPfPKiPKfffi
        .type           _Z12sample_thetaP17curandStateXORWOWPfPKiPKfffi,@function
        .size           _Z12sample_thetaP17curandStateXORWOWPfPKiPKfffi,(.L_x_87 - _Z12sample_thetaP17curandStateXORWOWPfPKiPKfffi)
        .other          _Z12sample_thetaP17curandStateXORWOWPfPKiPKfffi,@"STO_CUDA_ENTRY STV_DEFAULT"
_Z12sample_thetaP17curandStateXORWOWPfPKiPKfffi:
.text._Z12sample_thetaP17curandStateXORWOWPfPKiPKfffi:
[----:B------:R-:W-:Y:S01]  /*0000*/  LDC R1, c[0x0][0x37c] ;  /* 0x0000df00ff017b82 */ /* 0x000fe20000000800 */
[----:B------:R-:W0:Y:S07]  /*0010*/  S2R R6, SR_TID.X ;  /* 0x0000000000067919 */ /* 0x000e2e0000002100 */
[----:B------:R-:W0:Y:S01]  /*0020*/  S2UR UR4, SR_CTAID.X ;  /* 0x00000000000479c3 */ /* 0x000e220000002500 */
[----:B------:R-:W1:Y:S07]  /*0030*/  LDCU UR5, c[0x0][0x3a8] ;  /* 0x00007500ff0577ac */ /* 0x000e6e0008000800 */
[----:B------:R-:W0:Y:S02]  /*0040*/  LDC R3, c[0x0][0x360] ;  /* 0x0000d800ff037b82 */ /* 0x000e240000000800 */
[----:B0-----:R-:W-:-:S05]  /*0050*/  IMAD R6, R3, UR4, R6 ;  /* 0x0000000403067c24 */ /* 0x001fca000f8e0206 */
[----:B-1----:R-:W-:-:S13]  /*0060*/  ISETP.GE.AND P0, PT, R6, UR5, PT ;  /* 0x0000000506007c0c */ /* 0x002fda000bf06270 */
[----:B------:R-:W-:Y:S05]  /*0070*/  @P0 EXIT ;  /* 0x000000000000094d */ /* 0x000fea0003800000 */
[----:B------:R-:W0:Y:S01]  /*0080*/  LDC.64 R2, c[0x0][0x390] ;  /* 0x0000e400ff027b82 */ /* 0x000e220000000a00 */
[----:B------:R-:W1:Y:S01]  /*0090*/  LDCU.64 UR4, c[0x0][0x358] ;  /* 0x00006b00ff0477ac */ /* 0x000e620008000a00 */
[----:B------:R-:W2:Y:S06]  /*00a0*/  LDCU.64 UR6, c[0x0][0x3a0] ;  /* 0x00007400ff0677ac */ /* 0x000eac0008000a00 */
[----:B------:R-:W3:Y:S08]  /*00b0*/  LDC.64 R10, c[0x0][0x398] ;  /* 0x0000e600ff0a7b82 */ /* 0x000ef00000000a00 */
[----:B------:R-:W4:Y:S01]  /*00c0*/  LDC.64 R4, c[0x0][0x380] ;  /* 0x0000e000ff047b82 */ /* 0x000f220000000a00 */
[----:B0-----:R-:W-:-:S06]  /*00d0*/  IMAD.WIDE R2, R6, 0x4, R2 ;  /* 0x0000000406027825 */ /* 0x001fcc00078e0202 */
[----:B-1----:R-:W5:Y:S01]  /*00e0*/  LDG.E.CONSTANT R2, desc[UR4][R2.64] ;  /* 0x0000000402027981 */ /* 0x002f62000c1e9900 */
[----:B---3--:R-:W-:-:S05]  /*00f0*/  IMAD.WIDE R10, R6, 0x4, R10 ;  /* 0x00000004060a7825 */ /* 0x008fca00078e020a */
[----:B------:R-:W3:Y:S01]  /*0100*/  LDG.E.CONSTANT R7, desc[UR4][R10.64] ;  /* 0x000000040a077981 */ /* 0x000ee2000c1e9900 */
[----:B------:R-:W-:Y:S01]  /*0110*/  BSSY.RECONVERGENT B0, `(.L_x_7) ;  /* 0x00002e7000007945 */ /* 0x000fe20003800200 */
[----:B----4-:R-:W-:Y:S01]  /*0120*/  IMAD.WIDE R4, R6, 0x30, R4 ;  /* 0x0000003006047825 */ /* 0x010fe200078e0204 */
[----:B-----5:R-:W-:-:S05]  /*0130*/  I2FP.F32.S32 R8, R2 ;  /* 0x0000000200087245 */ /* 0x020fca0000201400 */
[----:B--2---:R-:W-:Y:S01]  /*0140*/  FADD R8, R8, UR6 ;  /* 0x0000000608087e21 */ /* 0x004fe20008000000 */
[----:B---3--:R-:W-:-:S04]  /*0150*/  FADD R7, R7, UR7 ;  /* 0x0000000707077e21 */ /* 0x008fc80008000000 */
[----:B------:R-:W-:-:S13]  /*0160*/  FSETP.GEU.AND P0, PT, R8, 1, PT ;  /* 0x3f8000000800780b */ /* 0x000fda0003f0e000 */
[----:B------:R-:W-:Y:S05]  /*0170*/  @P0 BRA `(.L_x_8) ;  /* 0x0000001800b40947 */ /* 0x000fea0003800000 */
[----:B------:R-:W-:Y:S01]  /*0180*/  FADD R9, R8, 1 ;  /* 0x3f80000008097421 */ /* 0x000fe20000000000 */
[----:B------:R-:W-:Y:S03]  /*0190*/  BSSY.RECONVERGENT B1, `(.L_x_9) ;  /* 0x000000e000017945 */ /* 0x000fe60003800200 */
[----:B------:R-:W-:-:S04]  /*01a0*/  FADD R9, R9, -0.3333333432674407959 ;  /* 0xbeaaaaab09097421 */ /* 0x000fc80000000000 */
[----:B------:R-:W-:-:S04]  /*01b0*/  FMUL R0, R9, 9 ;  /* 0x4110000009007820 */ /* 0x000fc80000400000 */
[----:B------:R0:W1:Y:S01]  /*01c0*/  MUFU.RSQ R3, R0 ;  /* 0x0000000000037308 */ /* 0x0000620000001400 */
[----:B------:R-:W-:-:S04]  /*01d0*/  IADD3 R2, PT, PT, R0, -0xd000000, RZ ;  /* 0xf300000000027810 */ /* 0x000fc80007ffe0ff */
[----:B------:R-:W-:-:S13]  /*01e0*/  ISETP.GT.U32.AND P0, PT, R2, 0x727fffff, PT ;  /* 0x727fffff0200780c */ /* 0x000fda0003f04070 */
[----:B01----:R-:W-:Y:S05]  /*01f0*/  @!P0 BRA `(.L_x_10) ;  /* 0x00000000000c8947 */ /* 0x003fea0003800000 */
[----:B------:R-:W-:-:S07]  /*0200*/  MOV R19, 0x220 ;  /* 0x0000022000137802 */ /* 0x000fce0000000f00 */
[----:B------:R-:W-:Y:S05]  /*0210*/  CALL.REL.NOINC `($__internal_1_$__cuda_sm20_sqrt_rn_f32_slowpath) ;  /* 0x0000003000407944 */ /* 0x000fea0003c00000 */
[----:B------:R-:W-:Y:S05]  /*0220*/  BRA `(.L_x_11) ;  /* 0x0000000000107947 */ /* 0x000fea0003800000 */
.L_x_10:
[----:B------:R-:W-:Y:S01]  /*0230*/  FMUL.FTZ R11, R0, R3 ;  /* 0x00000003000b7220 */ /* 0x000fe20000410000 */
[----:B------:R-:W-:-:S03]  /*0240*/  FMUL.FTZ R3, R3, 0.5 ;  /* 0x3f00000003037820 */ /* 0x000fc60000410000 */
[----:B------:R-:W-:-:S04]  /*0250*/  FFMA R0, -R11, R11, R0 ;  /* 0x0000000b0b007223 */ /* 0x000fc80000000100 */
[----:B------:R-:W-:-:S07]  /*0260*/  FFMA R0, R0, R3, R11 ;  /* 0x0000000300007223 */ /* 0x000fce000000000b */
.L_x_11:
[----:B------:R-:W-:Y:S05]  /*0270*/  BSYNC.RECONVERGENT B1 ;  /* 0x0000000000017941 */ /* 0x000fea0003800200 */
.L_x_9:
[----:B------:R-:W-:Y:S01]  /*0280*/  IADD3 R2, PT, PT, R0, 0x1800000, RZ ;  /* 0x0180000000027810 */ /* 0x000fe20007ffe0ff */
[----:B------:R-:W-:Y:S03]  /*0290*/  BSSY.RECONVERGENT B1, `(.L_x_12) ;  /* 0x000000c000017945 */ /* 0x000fe60003800200 */
[----:B------:R-:W-:-:S04]  /*02a0*/  LOP3.LUT R2, R2, 0x7f800000, RZ, 0xc0, !PT ;  /* 0x7f80000002027812 */ /* 0x000fc800078ec0ff */
[----:B------:R-:W-:-:S13]  /*02b0*/  ISETP.GT.U32.AND P0, PT, R2, 0x1ffffff, PT ;  /* 0x01ffffff0200780c */ /* 0x000fda0003f04070 */
[----:B------:R-:W-:Y:S05]  /*02c0*/  @P0 BRA `(.L_x_13) ;  /* 0x0000000000100947 */ /* 0x000fea0003800000 */
[----:B------:R-:W-:-:S07]  /*02d0*/  MOV R10, 0x2f0 ;  /* 0x000002f0000a7802 */ /* 0x000fce0000000f00 */
[----:B------:R-:W-:Y:S05]  /*02e0*/  CALL.REL.NOINC `($__internal_0_$__cuda_sm20_rcp_rn_f32_slowpath) ;  /* 0x0000002c00387944 */ /* 0x000fea0003c00000 */
[----:B------:R-:W-:Y:S01]  /*02f0*/  MOV R16, R0 ;  /* 0x0000000000107202 */ /* 0x000fe20000000f00 */
[----:B------:R-:W-:Y:S06]  /*0300*/  BRA `(.L_x_14) ;  /* 0x0000000000107947 */ /* 0x000fec0003800000 */
.L_x_13:
[----:B------:R-:W0:Y:S02]  /*0310*/  MUFU.RCP R3, R0 ;  /* 0x0000000000037308 */ /* 0x000e240000001000 */
[----:B0-----:R-:W-:-:S04]  /*0320*/  FFMA R2, R3, R0, -1 ;  /* 0xbf80000003027423 */ /* 0x001fc80000000000 */
[----:B------:R-:W-:-:S04]  /*0330*/  FADD.FTZ R2, -R2, -RZ ;  /* 0x800000ff02027221 */ /* 0x000fc80000010100 */
[----:B------:R-:W-:-:S07]  /*0340*/  FFMA R16, R3, R2, R3 ;  /* 0x0000000203107223 */ /* 0x000fce0000000003 */
.L_x_14:
[----:B------:R-:W-:Y:S05]  /*0350*/  BSYNC.RECONVERGENT B1 ;  /* 0x0000000000017941 */ /* 0x000fea0003800200 */
.L_x_12:
[----:B------:R-:W0:Y:S01]  /*0360*/  MUFU.RCP R3, R16 ;  /* 0x0000001000037308 */ /* 0x000e220000001000 */
[----:B------:R-:W-:Y:S01]  /*0370*/  UMOV UR6, 0x3f800000 ;  /* 0x3f80000000067882 */ /* 0x000fe20000000000 */
[----:B------:R-:W-:Y:S01]  /*0380*/  BSSY.RECONVERGENT B1, `(.L_x_15) ;  /* 0x000000e000017945 */ /* 0x000fe20003800200 */
[----:B------:R-:W-:-:S05]  /*0390*/  MOV R11, UR6 ;  /* 0x00000006000b7c02 */ /* 0x000fca0008000f00 */
[----:B------:R-:W1:Y:S01]  /*03a0*/  FCHK P0, -R11, R16 ;  /* 0x000000100b007302 */ /* 0x000e620000000100 */
[----:B0-----:R-:W-:-:S04]  /*03b0*/  FFMA R0, R3, -R16, 1 ;  /* 0x3f80000003007423 */ /* 0x001fc80000000810 */
[----:B------:R-:W-:-:S04]  /*03c0*/  FFMA R0, R3, R0, R3 ;  /* 0x0000000003007223 */ /* 0x000fc80000000003 */
[----:B------:R-:W-:-:S04]  /*03d0*/  FFMA R17, R0, -1, RZ ;  /* 0xbf80000000117823 */ /* 0x000fc800000000ff */
[----:B------:R-:W-:-:S04]  /*03e0*/  FFMA R2, R17, -R16, -1 ;  /* 0xbf80000011027423 */ /* 0x000fc80000000810 */
[----:B------:R-:W-:Y:S01]  /*03f0*/  FFMA R17, R0, R2, R17 ;  /* 0x0000000200117223 */ /* 0x000fe20000000011 */
[----:B-1----:R-:W-:Y:S06]  /*0400*/  @!P0 BRA `(.L_x_16) ;  /* 0x0000000000148947 */ /* 0x002fec0003800000 */
[----:B------:R-:W-:Y:S01]  /*0410*/  IMAD.MOV.U32 R0, RZ, RZ, -0x40800000 ;  /* 0xbf800000ff007424 */ /* 0x000fe200078e00ff */
[----:B------:R-:W-:Y:S02]  /*0420*/  MOV R3, R16 ;  /* 0x0000001000037202 */ /* 0x000fe40000000f00 */
[----:B------:R-:W-:-:S07]  /*0430*/  MOV R10, 0x450 ;  /* 0x00000450000a7802 */ /* 0x000fce0000000f00 */
[----:B------:R-:W-:Y:S05]  /*0440*/  CALL.REL.NOINC `($__internal_2_$__cuda_sm3x_div_rn_noftz_f32_slowpath) ;  /* 0x0000003000107944 */ /* 0x000fea0003c00000 */
[----:B------:R-:W-:-:S07]  /*0450*/  MOV R17, R0 ;  /* 0x0000000000117202 */ /* 0x000fce0000000f00 */
.L_x_16:
[----:B------:R-:W-:Y:S05]  /*0460*/  BSYNC.RECONVERGENT B1 ;  /* 0x0000000000017941 */ /* 0x000fea0003800200 */
.L_x_15:
[----:B------:R0:W5:Y:S01]  /*0470*/  LDG.E R0, desc[UR4][R4.64+0x18] ;  /* 0x0000180404007981 */ /* 0x000162000c1e1900 */
[----:B------:R-:W-:Y:S01]  /*0480*/  BSSY.RECONVERGENT B1, `(.L_x_17) ;  /* 0x00000f4000017945 */ /* 0x000fe20003800200 */
.L_x_28:
[----:B-----5:R-:W-:Y:S01]  /*0490*/  ISETP.NE.AND P0, PT, R0, 0x1, PT ;  /* 0x000000010000780c */ /* 0x020fe20003f05270 */
[----:B------:R-:W-:-:S12]  /*04a0*/  BSSY.RECONVERGENT B2, `(.L_x_18) ;  /* 0x0000054000027945 */ /* 0x000fd80003800200 */
[----:B-12---:R-:W-:Y:S05]  /*04b0*/  @!P0 BRA `(.L_x_19) ;  /* 0x00000004003c8947 */ /* 0x006fea0003800000 */
[----:B------:R-:W2:Y:S04]  /*04c0*/  LDG.E.64 R12, desc[UR4][R4.64] ;  /* 0x00000004040c7981 */ /* 0x000ea8000c1e1b00 */
[----:B------:R-:W3:Y:S04]  /*04d0*/  LDG.E.64 R10, desc[UR4][R4.64+0x10] ;  /* 0x00001004040a7981 */ /* 0x000ee8000c1e1b00 */
[----:B------:R-:W4:Y:S01]  /*04e0*/  LDG.E.64 R14, desc[UR4][R4.64+0x8] ;  /* 0x00000804040e7981 */ /* 0x000f22000c1e1b00 */
[----:B------:R-:W-:Y:S01]  /*04f0*/  HFMA2 R18, -RZ, RZ, 1.5048828125, 33.21875 ;  /* 0x3e055027ff127431 */ /* 0x000fe200000001ff */
[----:B------:R-:W-:Y:S01]  /*0500*/  MOV R21, 0x7f800000 ;  /* 0x7f80000000157802 */ /* 0x000fe20000000f00 */
[----:B------:R-:W-:Y:S01]  /*0510*/  BSSY.RECONVERGENT B3, `(.L_x_20) ;  /* 0x000003f000037945 */ /* 0x000fe20003800200 */
[----:B--2---:R-:W-:-:S04]  /*0520*/  SHF.R.U32.HI R0, RZ, 0x2, R13 ;  /* 0x00000002ff007819 */ /* 0x004fc8000001160d */
[----:B------:R-:W-:Y:S01]  /*0530*/  LOP3.LUT R0, R0, R13, RZ, 0x3c, !PT ;  /* 0x0000000d00007212 */ /* 0x000fe200078e3cff */
[----:B---3--:R1:W-:Y:S01]  /*0540*/  STG.E.64 desc[UR4][R4.64+0x8], R10 ;  /* 0x0000080a04007986 */ /* 0x0083e2000c101b04 */
[----:B------:R-:W-:Y:S02]  /*0550*/  SHF.L.U32 R3, R11, 0x4, RZ ;  /* 0x000000040b037819 */ /* 0x000fe400000006ff */
[C---:B------:R-:W-:Y:S02]  /*0560*/  SHF.L.U32 R2, R0.reuse, 0x1, RZ ;  /* 0x0000000100027819 */ /* 0x040fe400000006ff */
[----:B----4-:R-:W-:Y:S02]  /*0570*/  SHF.R.U32.HI R19, RZ, 0x2, R14 ;  /* 0x00000002ff137819 */ /* 0x010fe4000001160e */
[----:B------:R-:W-:Y:S01]  /*0580*/  LOP3.LUT R2, R0, R2, R3, 0x96, !PT ;  /* 0x0000000200027212 */ /* 0x000fe200078e9603 */
[----:B------:R-:W-:Y:S01]  /*0590*/  IMAD.MOV.U32 R3, RZ, RZ, 0x2f800000 ;  /* 0x2f800000ff037424 */ /* 0x000fe200078e00ff */
[----:B------:R-:W-:-:S02]  /*05a0*/  LOP3.LUT R19, R19, R14, RZ, 0x3c, !PT ;  /* 0x0000000e13137212 */ /* 0x000fc400078e3cff */
[----:B------:R-:W-:-:S04]  /*05b0*/  LOP3.LUT R2, R2, R11, RZ, 0x3c, !PT ;  /* 0x0000000b02027212 */ /* 0x000fc800078e3cff */
[----:B------:R-:W-:Y:S01]  /*05c0*/  IADD3 R0, PT, PT, R12, 0x587c5, R2 ;  /* 0x000587c50c007810 */ /* 0x000fe20007ffe002 */
[----:B------:R-:W-:-:S03]  /*05d0*/  IMAD.SHL.U32 R14, R2, 0x10, RZ ;  /* 0x00000010020e7824 */ /* 0x000fc600078e00ff */
[----:B------:R-:W-:-:S05]  /*05e0*/  I2FP.F32.U32 R0, R0 ;  /* 0x0000000000007245 */ /* 0x000fca0000201000 */
[----:B------:R-:W-:-:S05]  /*05f0*/  FFMA R0, R0, R3, 1.1641532182693481445e-10 ;  /* 0x2f00000000007423 */ /* 0x000fca0000000003 */
[----:B------:R-:W-:-:S13]  /*0600*/  FSETP.GEU.AND P0, PT, R0, 1.175494350822287508e-38, PT ;  /* 0x008000000000780b */ /* 0x000fda0003f0e000 */
[----:B------:R-:W-:-:S05]  /*0610*/  @!P0 FMUL R0, R0, 8388608 ;  /* 0x4b00000000008820 */ /* 0x000fca0000400000 */
[----:B------:R-:W-:-:S04]  /*0620*/  IADD3 R13, PT, PT, R0, -0x3f2aaaab, RZ ;  /* 0xc0d55555000d7810 */ /* 0x000fc80007ffe0ff */
[----:B------:R-:W-:-:S04]  /*0630*/  LOP3.LUT R13, R13, 0xff800000, RZ, 0xc0, !PT ;  /* 0xff8000000d0d7812 */ /* 0x000fc800078ec0ff */
[-C--:B------:R-:W-:Y:S02]  /*0640*/  IADD3 R3, PT, PT, R0, -R13.reuse, RZ ;  /* 0x8000000d00037210 */ /* 0x080fe40007ffe0ff */
[----:B------:R-:W-:-:S03]  /*0650*/  I2FP.F32.S32 R13, R13 ;  /* 0x0000000d000d7245 */ /* 0x000fc60000201400 */
[----:B------:R-:W-:-:S04]  /*0660*/  FADD R3, R3, -1 ;  /* 0xbf80000003037421 */ /* 0x000fc80000000000 */
[----:B------:R-:W-:-:S04]  /*0670*/  FFMA R18, R3, -R18, 0.14084610342979431152 ;  /* 0x3e1039f603127423 */ /* 0x000fc80000000812 */
[----:B------:R-:W-:-:S04]  /*0680*/  FFMA R18, R3, R18, -0.12148627638816833496 ;  /* 0xbdf8cdcc03127423 */ /* 0x000fc80000000012 */
[----:B------:R-:W-:-:S04]  /*0690*/  FFMA R18, R3, R18, 0.13980610668659210205 ;  /* 0x3e0f295503127423 */ /* 0x000fc80000000012 */
[----:B------:R-:W-:-:S04]  /*06a0*/  FFMA R18, R3, R18, -0.16684235632419586182 ;  /* 0xbe2ad8b903127423 */ /* 0x000fc80000000012 */
[----:B------:R-:W-:-:S04]  /*06b0*/  FFMA R18, R3, R18, 0.20012299716472625732 ;  /* 0x3e4ced0b03127423 */ /* 0x000fc80000000012 */
[----:B------:R-:W-:-:S04]  /*06c0*/  FFMA R18, R3, R18, -0.24999669194221496582 ;  /* 0xbe7fff2203127423 */ /* 0x000fc80000000012 */
[----:B------:R-:W-:-:S04]  /*06d0*/  FFMA R18, R3, R18, 0.33333182334899902344 ;  /* 0x3eaaaa7803127423 */ /* 0x000fc80000000012 */
[C---:B------:R-:W-:Y:S01]  /*06e0*/  FFMA R22, R3.reuse, R18, -0.5 ;  /* 0xbf00000003167423 */ /* 0x040fe20000000012 */
[----:B------:R-:W-:Y:S02]  /*06f0*/  FSEL R18, RZ, -23, P0 ;  /* 0xc1b80000ff127808 */ /* 0x000fe40000000000 */
[----:B------:R-:W-:Y:S01]  /*0700*/  ISETP.GT.U32.AND P0, PT, R0, 0x7f7fffff, PT ;  /* 0x7f7fffff0000780c */ /* 0x000fe20003f04070 */
[----:B------:R-:W-:Y:S02]  /*0710*/  FMUL R22, R3, R22 ;  /* 0x0000001603167220 */ /* 0x000fe40000400000 */
[----:B------:R-:W-:Y:S02]  /*0720*/  FFMA R13, R13, 1.1920928955078125e-07, R18 ;  /* 0x340000000d0d7823 */ /* 0x000fe40000000012 */
[----:B------:R-:W-:Y:S01]  /*0730*/  FFMA R22, R3, R22, R3 ;  /* 0x0000001603167223 */ /* 0x000fe20000000003 */
[----:B------:R-:W-:-:S03]  /*0740*/  SHF.L.U32 R3, R19, 0x1, RZ ;  /* 0x0000000113037819 */ /* 0x000fc600000006ff */
[----:B------:R-:W-:Y:S01]  /*0750*/  FFMA R13, R13, 0.69314718246459960938, R22 ;  /* 0x3f3172180d0d7823 */ /* 0x000fe20000000016 */
[----:B------:R-:W-:Y:S01]  /*0760*/  LOP3.LUT R3, R19, R3, R14, 0x96, !PT ;  /* 0x0000000313037212 */ /* 0x000fe200078e960e */
[----:B------:R-:W-:Y:S01]  /*0770*/  IMAD.MOV.U32 R19, RZ, RZ, 0x30c90fdb ;  /* 0x30c90fdbff137424 */ /* 0x000fe200078e00ff */
[----:B------:R-:W-:Y:S01]  /*0780*/  IADD3 R14, PT, PT, R12, 0xb0f8a, RZ ;  /* 0x000b0f8a0c0e7810 */ /* 0x000fe20007ffe0ff */
[C---:B------:R-:W-:Y:S01]  /*0790*/  @P0 FFMA R13, R0.reuse, R21, +INF ;  /* 0x7f800000000d0423 */ /* 0x040fe20000000015 */
[----:B------:R-:W-:Y:S02]  /*07a0*/  FSETP.NEU.AND P0, PT, R0, RZ, PT ;  /* 0x000000ff0000720b */ /* 0x000fe40003f0d000 */
[----:B------:R-:W-:Y:S01]  /*07b0*/  LOP3.LUT R3, R3, R2, RZ, 0x3c, !PT ;  /* 0x0000000203037212 */ /* 0x000fe200078e3cff */
[----:B------:R-:W-:Y:S01]  /*07c0*/  FMUL R13, R13, -2 ;  /* 0xc00000000d0d7820 */ /* 0x000fe20000400000 */
[----:B------:R1:W-:Y:S02]  /*07d0*/  STG.E.64 desc[UR4][R4.64], R14 ;  /* 0x0000000e04007986 */ /* 0x0003e4000c101b04 */
[----:B------:R-:W-:-:S02]  /*07e0*/  IADD3 R0, PT, PT, R3, R14, RZ ;  /* 0x0000000e03007210 */ /* 0x000fc40007ffe0ff */
[----:B------:R-:W-:Y:S01]  /*07f0*/  FSEL R13, R13, +INF , P0 ;  /* 0x7f8000000d0d7808 */ /* 0x000fe20000000000 */
[----:B------:R1:W-:Y:S01]  /*0800*/  STG.E.64 desc[UR4][R4.64+0x10], R2 ;  /* 0x0000100204007986 */ /* 0x0003e2000c101b04 */
[----:B------:R-:W-:Y:S02]  /*0810*/  I2FP.F32.U32 R0, R0 ;  /* 0x0000000000007245 */ /* 0x000fe40000201000 */
[----:B------:R-:W-:Y:S01]  /*0820*/  IADD3 R12, PT, PT, R13, -0xd000000, RZ ;  /* 0xf30000000d0c7810 */ /* 0x000fe20007ffe0ff */
[----:B------:R1:W2:Y:S03]  /*0830*/  MUFU.RSQ R18, R13 ;  /* 0x0000000d00127308 */ /* 0x0002a60000001400 */
[----:B------:R-:W-:Y:S01]  /*0840*/  ISETP.GT.U32.AND P0, PT, R12, 0x727fffff, PT ;  /* 0x727fffff0c00780c */ /* 0x000fe20003f04070 */
[----:B------:R-:W-:-:S12]  /*0850*/  FFMA R12, R0, R19, 7.314590599882819788e-10 ;  /* 0x30490fdb000c7423 */ /* 0x000fd80000000013 */
[----:B-1----:R-:W-:Y:S05]  /*0860*/  @!P0 BRA `(.L_x_21) ;  /* 0x0000000000148947 */ /* 0x002fea0003800000 */
[----:B------:R-:W-:Y:S02]  /*0870*/  MOV R0, R13 ;  /* 0x0000000d00007202 */ /* 0x000fe40000000f00 */
[----:B------:R-:W-:-:S07]  /*0880*/  MOV R19, 0x8a0 ;  /* 0x000008a000137802 */ /* 0x000fce0000000f00 */
[----:B0-2---:R-:W-:Y:S05]  /*0890*/  CALL.REL.NOINC `($__internal_1_$__cuda_sm20_sqrt_rn_f32_slowpath) ;  /* 0x0000002800a07944 */ /* 0x005fea0003c00000 */
[----:B------:R-:W-:Y:S01]  /*08a0*/  MOV R14, R0 ;  /* 0x00000000000e7202 */ /* 0x000fe20000000f00 */
[----:B------:R-:W-:Y:S06]  /*08b0*/  BRA `(.L_x_22) ;  /* 0x0000000000107947 */ /* 0x000fec0003800000 */
.L_x_21:
[----:B--2---:R-:W-:Y:S01]  /*08c0*/  FMUL.FTZ R14, R13, R18 ;  /* 0x000000120d0e7220 */ /* 0x004fe20000410000 */
[----:B------:R-:W-:-:S03]  /*08d0*/  FMUL.FTZ R18, R18, 0.5 ;  /* 0x3f00000012127820 */ /* 0x000fc60000410000 */
[----:B------:R-:W-:-:S04]  /*08e0*/  FFMA R13, -R14, R14, R13 ;  /* 0x0000000e0e0d7223 */ /* 0x000fc8000000010d */
[----:B------:R-:W-:-:S07]  /*08f0*/  FFMA R14, R13, R18, R14 ;  /* 0x000000120d0e7223 */ /* 0x000fce000000000e */
.L_x_22:
[----:B------:R-:W-:Y:S05]  /*0900*/  BSYNC.RECONVERGENT B3 ;  /* 0x0000000000037941 */ /* 0x000fea0003800200 */
.L_x_20:
[----:B------:R-:W-:Y:S01]  /*0910*/  FMUL.RZ R12, R12, 0.15915493667125701904 ;  /* 0x3e22f9830c0c7820 */ /* 0x000fe2000040c000 */
[----:B------:R-:W-:Y:S01]  /*0920*/  HFMA2 R13, -RZ, RZ, 0, 5.9604644775390625e-08 ;  /* 0x00000001ff0d7431 */ /* 0x000fe200000001ff */
[----:B------:R-:W-:Y:S02]  /*0930*/  MOV R0, 0x1 ;  /* 0x0000000100007802 */ /* 0x000fe40000000f00 */
[----:B------:R-:W1:Y:S02]  /*0940*/  MUFU.COS R3, R12 ;  /* 0x0000000c00037308 */ /* 0x000e640000000000 */
[----:B------:R2:W-:Y:S01]  /*0950*/  STG.E desc[UR4][R4.64+0x18], R13 ;  /* 0x0000180d04007986 */ /* 0x0005e2000c101904 */
[----:B-1----:R-:W-:-:S05]  /*0960*/  FMUL R11, R3, R14 ;  /* 0x0000000e030b7220 */ /* 0x002fca0000400000 */
[----:B------:R-:W1:Y:S01]  /*0970*/  MUFU.SIN R3, R12 ;  /* 0x0000000c00037308 */ /* 0x000e620000000400 */
[----:B------:R2:W-:Y:S01]  /*0980*/  STG.E desc[UR4][R4.64+0x20], R11 ;  /* 0x0000200b04007986 */ /* 0x0005e2000c101904 */
[----:B-1----:R-:W-:Y:S01]  /*0990*/  FMUL R14, R3, R14 ;  /* 0x0000000e030e7220 */ /* 0x002fe20000400000 */
[----:B--2---:R-:W-:Y:S06]  /*09a0*/  BRA `(.L_x_23) ;  /* 0x00000000000c7947 */ /* 0x004fec0003800000 */
.L_x_19:
[----:B------:R1:W5:Y:S01]  /*09b0*/  LDG.E R14, desc[UR4][R4.64+0x20] ;  /* 0x00002004040e7981 */ /* 0x000362000c1e1900 */
[----:B------:R-:W-:-:S03]  /*09c0*/  IMAD.MOV.U32 R0, RZ, RZ, RZ ;  /* 0x000000ffff007224 */ /* 0x000fc600078e00ff */
[----:B------:R1:W-:Y:S04]  /*09d0*/  STG.E desc[UR4][R4.64+0x18], RZ ;  /* 0x000018ff04007986 */ /* 0x0003e8000c101904 */
.L_x_23:
[----:B------:R-:W-:Y:S05]  /*09e0*/  BSYNC.RECONVERGENT B2 ;  /* 0x0000000000027941 */ /* 0x000fea0003800200 */
.L_x_18:
[----:B-----5:R-:W-:Y:S01]  /*09f0*/  FSETP.GT.AND P1, PT, R14, R17, PT ;  /* 0x000000110e00720b */ /* 0x020fe20003f24000 */
[----:B------:R-:W-:Y:S01]  /*0a00*/  BSSY.RECONVERGENT B2, `(.L_x_24) ;  /* 0x000009a000027945 */ /* 0x000fe20003800200 */
[----:B------:R-:W-:-:S11]  /*0a10*/  PLOP3.LUT P0, PT, PT, PT, PT, 0x8, 0x80 ;  /* 0x000000000080781c */ /* 0x000fd60003f0e170 */
[----:B------:R-:W-:Y:S05]  /*0a20*/  @!P1 BRA `(.L_x_25) ;  /* 0x00000008005c9947 */ /* 0x000fea0003800000 */
[----:B------:R-:W-:Y:S01]  /*0a30*/  FFMA R2, R14, R16, 1 ;  /* 0x3f8000000e027423 */ /* 0x000fe20000000010 */
[----:B------:R-:W-:Y:S03]  /*0a40*/  BSSY.RECONVERGENT B3, `(.L_x_26) ;  /* 0x0000048000037945 */ /* 0x000fe60003800200 */
[C---:B------:R-:W-:Y:S01]  /*0a50*/  FMUL R3, |R2|.reuse, 16777216 ;  /* 0x4b80000002037820 */ /* 0x040fe20000400200 */
[C---:B------:R-:W-:Y:S02]  /*0a60*/  FSETP.GEU.AND P0, PT, |R2|.reuse, 1.175494350822287508e-38, PT ;  /* 0x008000000200780b */ /* 0x040fe40003f0e200 */
[----:B------:R-:W-:Y:S02]  /*0a70*/  FSETP.NEU.AND P2, PT, R2, 1, PT ;  /* 0x3f8000000200780b */ /* 0x000fe40003f4d000 */
[----:B------:R-:W-:-:S04]  /*0a80*/  FSEL R3, R3, |R2|, !P0 ;  /* 0x4000000203037208 */ /* 0x000fc80004000000 */
[----:B------:R-:W-:-:S04]  /*0a90*/  IADD3 R10, PT, PT, R3, -0x3f3504f3, RZ ;  /* 0xc0cafb0d030a7810 */ /* 0x000fc80007ffe0ff */
[----:B------:R-:W-:Y:S02]  /*0aa0*/  LOP3.LUT R12, R10, 0xff800000, RZ, 0xc0, !PT ;  /* 0xff8000000a0c7812 */ /* 0x000fe400078ec0ff */
[----:B------:R-:W-:Y:S02]  /*0ab0*/  FSEL R10, RZ, -24, P0 ;  /* 0xc1c00000ff0a7808 */ /* 0x000fe40000000000 */
[-C--:B------:R-:W-:Y:S02]  /*0ac0*/  IADD3 R3, PT, PT, R3, -R12.reuse, RZ ;  /* 0x8000000c03037210 */ /* 0x080fe40007ffe0ff */
[----:B------:R-:W-:-:S03]  /*0ad0*/  I2FP.F32.S32 R13, R12 ;  /* 0x0000000c000d7245 */ /* 0x000fc60000201400 */
[C---:B------:R-:W-:Y:S01]  /*0ae0*/  FADD R11, R3.reuse, 1 ;  /* 0x3f800000030b7421 */ /* 0x040fe20000000000 */
[----:B------:R-:W-:Y:S01]  /*0af0*/  FADD R18, R3, -1 ;  /* 0xbf80000003127421 */ /* 0x000fe20000000000 */
[----:B------:R-:W-:-:S03]  /*0b00*/  FFMA R12, R13, 1.1920928955078125e-07, R10 ;  /* 0x340000000d0c7823 */ /* 0x000fc6000000000a */
[----:B------:R-:W-:Y:S01]  /*0b10*/  FADD R20, R18, R18 ;  /* 0x0000001212147221 */ /* 0x000fe20000000000 */
[----:B------:R-:W2:Y:S03]  /*0b20*/  MUFU.RCP R11, R11 ;  /* 0x0000000b000b7308 */ /* 0x000ea60000001000 */
[----:B--2---:R-:W-:Y:S01]  /*0b30*/  FMUL R3, R11, R20 ;  /* 0x000000140b037220 */ /* 0x004fe20000400000 */
[----:B------:R-:W-:-:S03]  /*0b40*/  HFMA2 R20, -RZ, RZ, 0.771484375, 0.21533203125 ;  /* 0x3a2c32e4ff147431 */ /* 0x000fc600000001ff */
[----:B------:R-:W-:Y:S01]  /*0b50*/  FADD R15, R18, -R3 ;  /* 0x80000003120f7221 */ /* 0x000fe20000000000 */
[CC--:B------:R-:W-:Y:S01]  /*0b60*/  FMUL R13, R3.reuse, R3.reuse ;  /* 0x00000003030d7220 */ /* 0x0c0fe20000400000 */
[----:B------:R-:W-:Y:S02]  /*0b70*/  FFMA R10, R3, 1.4426950216293334961, R12 ;  /* 0x3fb8aa3b030a7823 */ /* 0x000fe4000000000c */
[----:B------:R-:W-:Y:S02]  /*0b80*/  FADD R15, R15, R15 ;  /* 0x0000000f0f0f7221 */ /* 0x000fe40000000000 */
[----:B------:R-:W-:Y:S01]  /*0b90*/  FADD R12, R12, -R10 ;  /* 0x8000000a0c0c7221 */ /* 0x000fe20000000000 */
[----:B------:R-:W-:Y:S01]  /*0ba0*/  FFMA R20, R13, R20, 0.0032181653659790754318 ;  /* 0x3b52e7db0d147423 */ /* 0x000fe20000000014 */
[----:B------:R-:W-:Y:S02]  /*0bb0*/  FFMA R18, R18, -R3, R15 ;  /* 0x8000000312127223 */ /* 0x000fe4000000000f */
[----:B------:R-:W-:Y:S01]  /*0bc0*/  FFMA R15, R3, 1.4426950216293334961, R12 ;  /* 0x3fb8aa3b030f7823 */ /* 0x000fe2000000000c */
[----:B------:R-:W-:Y:S01]  /*0bd0*/  FFMA R20, R13, R20, 0.018033718690276145935 ;  /* 0x3c93bb730d147423 */ /* 0x000fe20000000014 */
[----:B------:R-:W-:-:S03]  /*0be0*/  FMUL R18, R11, R18 ;  /* 0x000000120b127220 */ /* 0x000fc60000400000 */
[----:B------:R-:W-:Y:S01]  /*0bf0*/  FFMA R20, R13, R20, 0.12022458761930465698 ;  /* 0x3df6384f0d147423 */ /* 0x000fe20000000014 */
[----:B------:R-:W-:-:S03]  /*0c00*/  FFMA R12, R18, 1.4426950216293334961, R15 ;  /* 0x3fb8aa3b120c7823 */ /* 0x000fc6000000000f */
[----:B------:R-:W-:Y:S01]  /*0c10*/  FMUL R20, R13, R20 ;  /* 0x000000140d147220 */ /* 0x000fe20000400000 */
[----:B------:R-:W-:Y:S01]  /*0c20*/  FFMA R11, R3, 1.9251366722983220825e-08, R12 ;  /* 0x32a55e34030b7823 */ /* 0x000fe2000000000c */
[----:B------:R-:W-:Y:S02]  /*0c30*/  MOV R13, 0x391fcb8e ;  /* 0x391fcb8e000d7802 */ /* 0x000fe40000000f00 */
[----:B------:R-:W-:-:S04]  /*0c40*/  FMUL R12, R20, 3 ;  /* 0x40400000140c7820 */ /* 0x000fc80000400000 */
[----:B------:R-:W-:-:S04]  /*0c50*/  FFMA R11, R18, R12, R11 ;  /* 0x0000000c120b7223 */ /* 0x000fc8000000000b */
[----:B------:R-:W-:Y:S01]  /*0c60*/  FFMA R11, R3, R20, R11 ;  /* 0x00000014030b7223 */ /* 0x000fe2000000000b */
[----:B------:R-:W-:-:S03]  /*0c70*/  HFMA2 R20, -RZ, RZ, 1.875, 0 ;  /* 0x3f800000ff147431 */ /* 0x000fc600000001ff */
[----:B------:R-:W-:-:S04]  /*0c80*/  FADD R12, R10, R11 ;  /* 0x0000000b0a0c7221 */ /* 0x000fc80000000000 */
[----:B------:R-:W-:Y:S01]  /*0c90*/  FMUL R3, R12, 3 ;  /* 0x404000000c037820 */ /* 0x000fe20000400000 */
[----:B------:R-:W-:-:S03]  /*0ca0*/  FADD R10, -R10, R12 ;  /* 0x0000000c0a0a7221 */ /* 0x000fc60000000100 */
[----:B------:R-:W2:Y:S01]  /*0cb0*/  FRND R18, R3 ;  /* 0x0000000300127307 */ /* 0x000ea20000201000 */
[----:B------:R-:W-:Y:S01]  /*0cc0*/  FADD R10, R11, -R10 ;  /* 0x8000000a0b0a7221 */ /* 0x000fe20000000000 */
[----:B------:R-:W-:Y:S01]  /*0cd0*/  FFMA R11, R12, 3, -R3 ;  /* 0x404000000c0b7823 */ /* 0x000fe20000000803 */
[----:B------:R-:W-:-:S03]  /*0ce0*/  FSETP.GEU.AND P1, PT, R3, RZ, PT ;  /* 0x000000ff0300720b */ /* 0x000fc60003f2e000 */
[----:B------:R-:W-:Y:S02]  /*0cf0*/  FFMA R10, R10, 3, R11 ;  /* 0x404000000a0a7823 */ /* 0x000fe4000000000b */
[----:B------:R-:W3:Y:S01]  /*0d00*/  F2I.NTZ R12, R3 ;  /* 0x00000003000c7305 */ /* 0x000ee20000203100 */
[----:B--2---:R-:W-:Y:S01]  /*0d10*/  FADD R11, R3, -R18 ;  /* 0x80000012030b7221 */ /* 0x004fe20000000000 */
[----:B------:R-:W-:-:S03]  /*0d20*/  FSETP.GT.AND P0, PT, R18, RZ, PT ;  /* 0x000000ff1200720b */ /* 0x000fc60003f04000 */
[----:B------:R-:W-:-:S04]  /*0d30*/  FADD R10, R10, R11 ;  /* 0x0000000b0a0a7221 */ /* 0x000fc80000000000 */
[C---:B------:R-:W-:Y:S01]  /*0d40*/  FFMA R11, R10.reuse, R13, 0.0013391353422775864601 ;  /* 0x3aaf85ed0a0b7423 */ /* 0x040fe2000000000d */
[----:B------:R-:W-:Y:S02]  /*0d50*/  SEL R13, RZ, 0x83000000, P0 ;  /* 0x83000000ff0d7807 */ /* 0x000fe40000000000 */
[----:B------:R-:W-:Y:S01]  /*0d60*/  FSETP.GT.AND P0, PT, |R3|, 152, PT ;  /* 0x431800000300780b */ /* 0x000fe20003f04200 */
[----:B------:R-:W-:Y:S01]  /*0d70*/  FFMA R11, R10, R11, 0.0096188392490148544312 ;  /* 0x3c1d98560a0b7423 */ /* 0x000fe2000000000b */
[----:B---3--:R-:W-:Y:S01]  /*0d80*/  LEA R12, R12, -R13, 0x17 ;  /* 0x8000000d0c0c7211 */ /* 0x008fe200078eb8ff */
[----:B------:R-:W-:Y:S02]  /*0d90*/  VIADD R18, R13, 0x7f000000 ;  /* 0x7f0000000d127836 */ /* 0x000fe40000000000 */
[----:B------:R-:W-:-:S04]  /*0da0*/  FFMA R11, R10, R11, 0.055503588169813156128 ;  /* 0x3d6357bb0a0b7423 */ /* 0x000fc8000000000b */
[----:B------:R-:W-:-:S04]  /*0db0*/  FFMA R11, R10, R11, 0.24022644758224487305 ;  /* 0x3e75fdec0a0b7423 */ /* 0x000fc8000000000b */
[----:B------:R-:W-:-:S04]  /*0dc0*/  FFMA R11, R10, R11, 0.69314718246459960938 ;  /* 0x3f3172180a0b7423 */ /* 0x000fc8000000000b */
[----:B------:R-:W-:-:S04]  /*0dd0*/  FFMA R11, R10, R11, 1 ;  /* 0x3f8000000a0b7423 */ /* 0x000fc8000000000b */
[----:B------:R-:W-:-:S04]  /*0de0*/  FMUL R11, R11, R18 ;  /* 0x000000120b0b7220 */ /* 0x000fc80000400000 */
[----:B------:R-:W-:Y:S01]  /*0df0*/  FMUL R11, R11, R12 ;  /* 0x0000000c0b0b7220 */ /* 0x000fe20000400000 */
[----:B------:R-:W-:Y:S01]  /*0e00*/  @P0 FSEL R11, RZ, +INF , !P1 ;  /* 0x7f800000ff0b0808 */ /* 0x000fe20004800000 */
[----:B------:R-:W-:Y:S06]  /*0e10*/  @!P2 BRA `(.L_x_27) ;  /* 0x000000000028a947 */ /* 0x000fec0003800000 */
[----:B------:R-:W-:-:S13]  /*0e20*/  FSETP.NAN.AND P0, PT, |R2|, |R2|, PT ;  /* 0x400000020200720b */ /* 0x000fda0003f08200 */
[----:B------:R-:W-:Y:S01]  /*0e30*/  @P0 FADD R20, R2, 3 ;  /* 0x4040000002140421 */ /* 0x000fe20000000000 */
[----:B------:R-:W-:Y:S06]  /*0e40*/  @P0 BRA `(.L_x_27) ;  /* 0x00000000001c0947 */ /* 0x000fec0003800000 */
[----:B------:R-:W-:-:S04]  /*0e50*/  FSETP.NEU.AND P0, PT, |R2|, +INF , PT ;  /* 0x7f8000000200780b */ /* 0x000fc80003f0d200 */
[----:B------:R-:W-:-:S13]  /*0e60*/  FSETP.NEU.AND P0, PT, R2, RZ, P0 ;  /* 0x000000ff0200720b */ /* 0x000fda000070d000 */
[----:B------:R-:W-:Y:S01]  /*0e70*/  @!P0 FADD R20, R2, R2 ;  /* 0x0000000202148221 */ /* 0x000fe20000000000 */
[----:B------:R-:W-:Y:S06]  /*0e80*/  @!P0 BRA `(.L_x_27) ;  /* 0x00000000000c8947 */ /* 0x000fec0003800000 */
[----:B------:R-:W-:Y:S02]  /*0e90*/  FSETP.GEU.AND P0, PT, R2, RZ, PT ;  /* 0x000000ff0200720b */ /* 0x000fe40003f0e000 */
[----:B------:R-:W-:-:S11]  /*0ea0*/  MOV R20, R11 ;  /* 0x0000000b00147202 */ /* 0x000fd60000000f00 */
[----:B------:R-:W-:-:S07]  /*0eb0*/  @!P0 FADD R20, -R11, -RZ ;  /* 0x800000ff0b148221 */ /* 0x000fce0000000100 */
.L_x_27:
[----:B------:R-:W-:Y:S05]  /*0ec0*/  BSYNC.RECONVERGENT B3 ;  /* 0x0000000000037941 */ /* 0x000fea0003800200 */
.L_x_26:
[----:B------:R-:W2:Y:S04]  /*0ed0*/  LDG.E.64 R12, desc[UR4][R4.64] ;  /* 0x00000004040c7981 */ /* 0x000ea8000c1e1b00 */
[----:B------:R-:W3:Y:S04]  /*0ee0*/  LDG.E.64 R2, desc[UR4][R4.64+0x10] ;  /* 0x0000100404027981 */ /* 0x000ee8000c1e1b00 */
[----:B------:R-:W4:Y:S01]  /*0ef0*/  LDG.E.64 R10, desc[UR4][R4.64+0x8] ;  /* 0x00000804040a7981 */ /* 0x000f22000c1e1b00 */
[----:B------:R-:W-:Y:S02]  /*0f00*/  FSETP.GEU.AND P1, PT, R20, 1.175494350822287508e-38, PT ;  /* 0x008000001400780b */ /* 0x000fe40003f2e000 */
[----:B------:R-:W-:-:S02]  /*0f10*/  MOV R24, 0x3e055027 ;  /* 0x3e05502700187802 */ /* 0x000fc40000000f00 */
[----:B--2---:R-:W-:Y:S02]  /*0f20*/  SHF.R.U32.HI R18, RZ, 0x2, R13 ;  /* 0x00000002ff127819 */ /* 0x004fe4000001160d */
[----:B------:R-:W-:Y:S02]  /*0f30*/  IADD3 R12, PT, PT, R12, 0x587c5, RZ ;  /* 0x000587c50c0c7810 */ /* 0x000fe40007ffe0ff */
[----:B------:R-:W-:Y:S02]  /*0f40*/  LOP3.LUT R18, R18, R13, RZ, 0x3c, !PT ;  /* 0x0000000d12127212 */ /* 0x000fe400078e3cff */
[----:B---3--:R-:W-:-:S03]  /*0f50*/  SHF.L.U32 R13, R3, 0x4, RZ ;  /* 0x00000004030d7819 */ /* 0x008fc600000006ff */
[----:B------:R-:W-:-:S05]  /*0f60*/  IMAD.SHL.U32 R15, R18, 0x2, RZ ;  /* 0x00000002120f7824 */ /* 0x000fca00078e00ff */
[----:B------:R-:W-:-:S04]  /*0f70*/  LOP3.LUT R18, R18, R15, R13, 0x96, !PT ;  /* 0x0000000f12127212 */ /* 0x000fc800078e960d */
[----:B------:R-:W-:Y:S01]  /*0f80*/  LOP3.LUT R15, R18, R3, RZ, 0x3c, !PT ;  /* 0x00000003120f7212 */ /* 0x000fe200078e3cff */
[----:B------:R-:W-:-:S03]  /*0f90*/  HFMA2 R18, -RZ, RZ, 0.1171875, 0 ;  /* 0x2f800000ff127431 */ /* 0x000fc600000001ff */
[----:B------:R-:W-:-:S04]  /*0fa0*/  IADD3 R13, PT, PT, R15, R12, RZ ;  /* 0x0000000c0f0d7210 */ /* 0x000fc80007ffe0ff */
[----:B------:R-:W-:-:S05]  /*0fb0*/  I2FP.F32.U32 R13, R13 ;  /* 0x0000000d000d7245 */ /* 0x000fca0000201000 */
[----:B------:R-:W-:Y:S01]  /*0fc0*/  FFMA R21, R13, R18, 1.1641532182693481445e-10 ;  /* 0x2f0000000d157423 */ /* 0x000fe20000000012 */
[----:B------:R-:W-:-:S04]  /*0fd0*/  FMUL R13, R20, 8388608 ;  /* 0x4b000000140d7820 */ /* 0x000fc80000400000 */
[----:B------:R-:W-:Y:S02]  /*0fe0*/  FSETP.GEU.AND P0, PT, R21, 1.175494350822287508e-38, PT ;  /* 0x008000001500780b */ /* 0x000fe40003f0e000 */
[----:B------:R-:W-:-:S04]  /*0ff0*/  FSEL R22, R13, R20, !P1 ;  /* 0x000000140d167208 */ /* 0x000fc80004800000 */
[C---:B------:R-:W-:Y:S02]  /*1000*/  IADD3 R13, PT, PT, R22.reuse, -0x3f2aaaab, RZ ;  /* 0xc0d55555160d7810 */ /* 0x040fe40007ffe0ff */
[----:B------:R-:W-:Y:S02]  /*1010*/  FSETP.NEU.AND P2, PT, R22, RZ, PT ;  /* 0x000000ff1600720b */ /* 0x000fe40003f4d000 */
[----:B------:R-:W-:-:S03]  /*1020*/  LOP3.LUT R13, R13, 0xff800000, RZ, 0xc0, !PT ;  /* 0xff8000000d0d7812 */ /* 0x000fc600078ec0ff */
[----:B------:R-:W-:Y:S01]  /*1030*/  @!P0 FMUL R21, R21, 8388608 ;  /* 0x4b00000015158820 */ /* 0x000fe20000400000 */
[-C--:B------:R-:W-:Y:S02]  /*1040*/  IADD3 R23, PT, PT, R22, -R13.reuse, RZ ;  /* 0x8000000d16177210 */ /* 0x080fe40007ffe0ff */
[----:B------:R-:W-:Y:S01]  /*1050*/  I2FP.F32.S32 R25, R13 ;  /* 0x0000000d00197245 */ /* 0x000fe20000201400 */
[----:B------:R-:W-:Y:S01]  /*1060*/  VIADD R18, R21, 0xc0d55555 ;  /* 0xc0d5555515127836 */ /* 0x000fe20000000000 */
[----:B------:R-:W-:Y:S01]  /*1070*/  FSEL R13, RZ, -23, P0 ;  /* 0xc1b80000ff0d7808 */ /* 0x000fe20000000000 */
[----:B------:R-:W-:Y:S01]  /*1080*/  FADD R23, R23, -1 ;  /* 0xbf80000017177421 */ /* 0x000fe20000000000 */
[----:B------:R-:W-:Y:S02]  /*1090*/  ISETP.GT.U32.AND P0, PT, R21, 0x7f7fffff, PT ;  /* 0x7f7fffff1500780c */ /* 0x000fe40003f04070 */
[----:B------:R-:W-:Y:S01]  /*10a0*/  LOP3.LUT R18, R18, 0xff800000, RZ, 0xc0, !PT ;  /* 0xff80000012127812 */ /* 0x000fe200078ec0ff */
[----:B------:R-:W-:-:S03]  /*10b0*/  FFMA R26, R23, -R24, 0.14084610342979431152 ;  /* 0x3e1039f6171a7423 */ /* 0x000fc60000000818 */
[----:B------:R-:W-:Y:S01]  /*10c0*/  IADD3 R19, PT, PT, R21, -R18, RZ ;  /* 0x8000001215137210 */ /* 0x000fe20007ffe0ff */
[----:B------:R-:W-:Y:S01]  /*10d0*/  FFMA R26, R23, R26, -0.12148627638816833496 ;  /* 0xbdf8cdcc171a7423 */ /* 0x000fe2000000001a */
[----:B------:R-:W-:-:S03]  /*10e0*/  I2FP.F32.S32 R18, R18 ;  /* 0x0000001200127245 */ /* 0x000fc60000201400 */
[----:B------:R-:W-:Y:S01]  /*10f0*/  FADD R19, R19, -1 ;  /* 0xbf80000013137421 */ /* 0x000fe20000000000 */
[----:B------:R-:W-:Y:S01]  /*1100*/  FFMA R26, R23, R26, 0.13980610668659210205 ;  /* 0x3e0f2955171a7423 */ /* 0x000fe2000000001a */
[----:B------:R-:W-:Y:S01]  /*1110*/  FFMA R18, R18, 1.1920928955078125e-07, R13 ;  /* 0x3400000012127823 */ /* 0x000fe2000000000d */
[----:B----4-:R-:W-:Y:S01]  /*1120*/  MOV R13, R10 ;  /* 0x0000000a000d7202 */ /* 0x010fe20000000f00 */
[----:B------:R-:W-:Y:S01]  /*1130*/  FFMA R24, R19, -R24, 0.14084610342979431152 ;  /* 0x3e1039f613187423 */ /* 0x000fe20000000818 */
[----:B------:R-:W-:-:S03]  /*1140*/  FFMA R26, R23, R26, -0.16684235632419586182 ;  /* 0xbe2ad8b9171a7423 */ /* 0x000fc6000000001a */
[----:B------:R-:W-:Y:S01]  /*1150*/  FFMA R24, R19, R24, -0.12148627638816833496 ;  /* 0xbdf8cdcc13187423 */ /* 0x000fe20000000018 */
[----:B------:R-:W-:Y:S01]  /*1160*/  FFMA R26, R23, R26, 0.20012299716472625732 ;  /* 0x3e4ced0b171a7423 */ /* 0x000fe2000000001a */
[----:B------:R2:W-:Y:S02]  /*1170*/  STG.E.64 desc[UR4][R4.64], R12 ;  /* 0x0000000c04007986 */ /* 0x0005e4000c101b04 */
[----:B------:R-:W-:Y:S01]  /*1180*/  FFMA R24, R19, R24, 0.13980610668659210205 ;  /* 0x3e0f295513187423 */ /* 0x000fe20000000018 */
[----:B------:R-:W-:-:S03]  /*1190*/  FFMA R26, R23, R26, -0.24999669194221496582 ;  /* 0xbe7fff22171a7423 */ /* 0x000fc6000000001a */
[----:B------:R-:W-:Y:S01]  /*11a0*/  FFMA R24, R19, R24, -0.16684235632419586182 ;  /* 0xbe2ad8b913187423 */ /* 0x000fe20000000018 */
[----:B------:R-:W-:-:S03]  /*11b0*/  FFMA R26, R23, R26, 0.33333182334899902344 ;  /* 0x3eaaaa78171a7423 */ /* 0x000fc6000000001a */
[----:B------:R-:W-:Y:S01]  /*11c0*/  FFMA R24, R19, R24, 0.20012299716472625732 ;  /* 0x3e4ced0b13187423 */ /* 0x000fe20000000018 */
[----:B------:R-:W-:-:S03]  /*11d0*/  FFMA R26, R23, R26, -0.5 ;  /* 0xbf000000171a7423 */ /* 0x000fc6000000001a */
[----:B------:R-:W-:Y:S01]  /*11e0*/  FFMA R24, R19, R24, -0.24999669194221496582 ;  /* 0xbe7fff2213187423 */ /* 0x000fe20000000018 */
[----:B------:R-:W-:-:S03]  /*11f0*/  FMUL R26, R23, R26 ;  /* 0x0000001a171a7220 */ /* 0x000fc60000400000 */
[----:B------:R-:W-:Y:S01]  /*1200*/  FFMA R24, R19, R24, 0.33333182334899902344 ;  /* 0x3eaaaa7813187423 */ /* 0x000fe20000000018 */
[----:B------:R-:W-:-:S03]  /*1210*/  FFMA R23, R23, R26, R23 ;  /* 0x0000001a17177223 */ /* 0x000fc60000000017 */
[----:B------:R-:W-:-:S04]  /*1220*/  FFMA R24, R19, R24, -0.5 ;  /* 0xbf00000013187423 */ /* 0x000fc80000000018 */
[----:B------:R-:W-:-:S04]  /*1230*/  FMUL R24, R19, R24 ;  /* 0x0000001813187220 */ /* 0x000fc80000400000 */
[----:B------:R-:W-:Y:S01]  /*1240*/  FFMA R19, R19, R24, R19 ;  /* 0x0000001813137223 */ /* 0x000fe20000000013 */
[----:B------:R-:W-:Y:S02]  /*1250*/  FSEL R24, RZ, -23, P1 ;  /* 0xc1b80000ff187808 */ /* 0x000fe40000800000 */
[----:B------:R-:W-:-:S03]  /*1260*/  ISETP.GT.U32.AND P1, PT, R22, 0x7f7fffff, PT ;  /* 0x7f7fffff1600780c */ /* 0x000fc60003f24070 */
[----:B------:R-:W-:Y:S01]  /*1270*/  FFMA R26, R25, 1.1920928955078125e-07, R24 ;  /* 0x34000000191a7823 */ /* 0x000fe20000000018 */
[----:B------:R-:W-:Y:S01]  /*1280*/  FMUL R24, R14, 0.5 ;  /* 0x3f0000000e187820 */ /* 0x000fe20000400000 */
[----:B------:R-:W-:Y:S02]  /*1290*/  MOV R25, 0x7f800000 ;  /* 0x7f80000000197802 */ /* 0x000fe40000000f00 */
[----:B------:R-:W-:Y:S01]  /*12a0*/  FFMA R26, R26, 0.69314718246459960938, R23 ;  /* 0x3f3172181a1a7823 */ /* 0x000fe20000000017 */
[----:B------:R-:W-:Y:S01]  /*12b0*/  FFMA R24, R24, R14, R9 ;  /* 0x0000000e18187223 */ /* 0x000fe20000000009 */
[----:B------:R-:W-:Y:S01]  /*12c0*/  FFMA R23, R18, 0.69314718246459960938, R19 ;  /* 0x3f31721812177823 */ /* 0x000fe20000000013 */
[----:B------:R-:W-:Y:S01]  /*12d0*/  IMAD.MOV.U32 R19, RZ, RZ, R2 ;  /* 0x000000ffff137224 */ /* 0x000fe200078e0002 */
[----:B------:R-:W-:Y:S01]  /*12e0*/  MOV R14, R3 ;  /* 0x00000003000e7202 */ /* 0x000fe20000000f00 */
[----:B------:R-:W-:Y:S01]  /*12f0*/  @P0 FFMA R23, R21, R25, +INF ;  /* 0x7f80000015170423 */ /* 0x000fe20000000019 */
[----:B------:R-:W-:Y:S01]  /*1300*/  MOV R18, R11 ;  /* 0x0000000b00127202 */ /* 0x000fe20000000f00 */
[----:B------:R-:W-:Y:S01]  /*1310*/  @P1 FFMA R26, R22, R25, +INF ;  /* 0x7f800000161a1423 */ /* 0x000fe20000000019 */
[----:B------:R-:W-:Y:S01]  /*1320*/  FFMA R24, -R9, R20, R24 ;  /* 0x0000001409187223 */ /* 0x000fe20000000118 */
[----:B------:R2:W-:Y:S01]  /*1330*/  STG.E.64 desc[UR4][R4.64+0x10], R14 ;  /* 0x0000100e04007986 */ /* 0x0005e2000c101b04 */
[----:B------:R-:W-:-:S02]  /*1340*/  FSETP.NEU.AND P0, PT, R21, RZ, PT ;  /* 0x000000ff1500720b */ /* 0x000fc40003f0d000 */
[----:B------:R-:W-:Y:S01]  /*1350*/  FSEL R3, R26, -INF , P2 ;  /* 0xff8000001a037808 */ /* 0x000fe20001000000 */
[----:B------:R2:W-:Y:S01]  /*1360*/  STG.E.64 desc[UR4][R4.64+0x8], R18 ;  /* 0x0000081204007986 */ /* 0x0005e2000c101b04 */
[----:B------:R-:W-:-:S03]  /*1370*/  FSEL R23, R23, -INF , P0 ;  /* 0xff80000017177808 */ /* 0x000fc60000000000 */
[----:B------:R-:W-:-:S05]  /*1380*/  FFMA R24, R9, R3, R24 ;  /* 0x0000000309187223 */ /* 0x000fca0000000018 */
[----:B------:R-:W-:-:S13]  /*1390*/  FSETP.LEU.AND P0, PT, R23, R24, PT ;  /* 0x000000181700720b */ /* 0x000fda0003f0b000 */
.L_x_25:
[----:B------:R-:W-:Y:S05]  /*13a0*/  BSYNC.RECONVERGENT B2 ;  /* 0x0000000000027941 */ /* 0x000fea0003800200 */
.L_x_24:
[----:B------:R-:W-:Y:S05]  /*13b0*/  @!P0 BRA `(.L_x_28) ;  /* 0xfffffff000348947 */ /* 0x000fea000383ffff */
[----:B------:R-:W-:Y:S05]  /*13c0*/  BSYNC.RECONVERGENT B1 ;  /* 0x0000000000017941 */ /* 0x000fea0003800200 */
.L_x_17:
[----:B------:R-:W3:Y:S01]  /*13d0*/  MUFU.RCP R2, R7 ;  /* 0x0000000700027308 */ /* 0x000ee20000001000 */
[----:B------:R-:W-:Y:S01]  /*13e0*/  FMUL R0, R9, R20 ;  /* 0x0000001409007220 */ /* 0x000fe20000400000 */
[----:B------:R-:W-:Y:S06]  /*13f0*/  BSSY.RECONVERGENT B1, `(.L_x_29) ;  /* 0x000000c000017945 */ /* 0x000fec0003800200 */
[----:B------:R-:W4:Y:S01]  /*1400*/  FCHK P0, R0, R7 ;  /* 0x0000000700007302 */ /* 0x000f220000000000 */
[----:B---3--:R-:W-:-:S04]  /*1410*/  FFMA R3, -R7, R2, 1 ;  /* 0x3f80000007037423 */ /* 0x008fc80000000102 */
[----:B------:R-:W-:-:S04]  /*1420*/  FFMA R3, R2, R3, R2 ;  /* 0x0000000302037223 */ /* 0x000fc80000000002 */
[----:B------:R-:W-:-:S04]  /*1430*/  FFMA R2, R0, R3, RZ ;  /* 0x0000000300027223 */ /* 0x000fc800000000ff */
[----:B------:R-:W-:-:S04]  /*1440*/  FFMA R9, -R7, R2, R0 ;  /* 0x0000000207097223 */ /* 0x000fc80000000100 */
[----:B------:R-:W-:Y:S01]  /*1450*/  FFMA R3, R3, R9, R2 ;  /* 0x0000000903037223 */ /* 0x000fe20000000002 */
[----:B----4-:R-:W-:Y:S06]  /*1460*/  @!P0 BRA `(.L_x_30) ;  /* 0x0000000000108947 */ /* 0x010fec0003800000 */
[----:B------:R-:W-:Y:S02]  /*1470*/  MOV R3, R7 ;  /* 0x0000000700037202 */ /* 0x000fe40000000f00 */
[----:B------:R-:W-:-:S07]  /*1480*/  MOV R10, 0x14a0 ;  /* 0x000014a0000a7802 */ /* 0x000fce0000000f00 */
[----:B012---:R-:W-:Y:S05]  /*1490*/  CALL.REL.NOINC `($__internal_2_$__cuda_sm3x_div_rn_noftz_f32_slowpath) ;  /* 0x0000001c00fc7944 */ /* 0x007fea0003c00000 */
[----:B------:R-:W-:-:S07]  /*14a0*/  IMAD.MOV.U32 R3, RZ, RZ, R0 ;  /* 0x000000ffff037224 */ /* 0x000fce00078e0000 */
.L_x_30:
[----:B------:R-:W-:Y:S05]  /*14b0*/  BSYNC.RECONVERGENT B1 ;  /* 0x0000000000017941 */ /* 0x000fea0003800200 */
.L_x_29:
[----:B--2---:R-:W2:Y:S04]  /*14c0*/  LDG.E.64 R12, desc[UR4][R4.64] ;  /* 0x00000004040c7981 */ /* 0x004ea8000c1e1b00 */
[----:B------:R-:W3:Y:S04]  /*14d0*/  LDG.E.64 R10, desc[UR4][R4.64+0x10] ;  /* 0x00001004040a7981 */ /* 0x000ee8000c1e1b00 */
[----:B------:R-:W4:Y:S01]  /*14e0*/  LDG.E.64 R14, desc[UR4][R4.64+0x8] ;  /* 0x00000804040e7981 */ /* 0x000f22000c1e1b00 */
[----:B------:R-:W-:Y:S01]  /*14f0*/  BSSY.RECONVERGENT B1, `(.L_x_31) ;  /* 0x000001f000017945 */ /* 0x000fe20003800200 */
[----:B--2---:R-:W-:-:S02]  /*1500*/  SHF.R.U32.HI R0, RZ, 0x2, R13 ;  /* 0x00000002ff007819 */ /* 0x004fc4000001160d */
[----:B------:R-:W-:Y:S02]  /*1510*/  IADD3 R12, PT, PT, R12, 0x587c5, RZ ;  /* 0x000587c50c0c7810 */ /* 0x000fe40007ffe0ff */
[----:B------:R-:W-:Y:S02]  /*1520*/  LOP3.LUT R0, R0, R13, RZ, 0x3c, !PT ;  /* 0x0000000d00007212 */ /* 0x000fe400078e3cff */
[----:B---3--:R-:W-:Y:S02]  /*1530*/  SHF.L.U32 R7, R11, 0x4, RZ ;  /* 0x000000040b077819 */ /* 0x008fe400000006ff */
[C---:B------:R-:W-:Y:S01]  /*1540*/  SHF.L.U32 R2, R0.reuse, 0x1, RZ ;  /* 0x0000000100027819 */ /* 0x040fe200000006ff */
[----:B----4-:R-:W-:Y:S01]  /*1550*/  IMAD.MOV.U32 R16, RZ, RZ, R15 ;  /* 0x000000ffff107224 */ /* 0x010fe200078e000f */
[----:B------:R-:W-:Y:S02]  /*1560*/  MOV R13, R14 ;  /* 0x0000000e000d7202 */ /* 0x000fe40000000f00 */
[----:B------:R-:W-:Y:S01]  /*1570*/  LOP3.LUT R2, R0, R2, R7, 0x96, !PT ;  /* 0x0000000200027212 */ /* 0x000fe200078e9607 */
[----:B------:R-:W-:Y:S01]  /*1580*/  IMAD.MOV.U32 R7, RZ, RZ, 0x2f800000 ;  /* 0x2f800000ff077424 */ /* 0x000fe200078e00ff */
[----:B------:R-:W-:Y:S01]  /*1590*/  MOV R17, R10 ;  /* 0x0000000a00117202 */ /* 0x000fe20000000f00 */
[----:B------:R2:W-:Y:S01]  /*15a0*/  STG.E.64 desc[UR4][R4.64], R12 ;  /* 0x0000000c04007986 */ /* 0x0005e2000c101b04 */
[----:B------:R-:W-:-:S02]  /*15b0*/  LOP3.LUT R15, R2, R11, RZ, 0x3c, !PT ;  /* 0x0000000b020f7212 */ /* 0x000fc400078e3cff */
[----:B------:R-:W-:Y:S01]  /*15c0*/  MOV R14, R11 ;  /* 0x0000000b000e7202 */ /* 0x000fe20000000f00 */
[----:B------:R2:W-:Y:S01]  /*15d0*/  STG.E.64 desc[UR4][R4.64+0x8], R16 ;  /* 0x0000081004007986 */ /* 0x0005e2000c101b04 */
[----:B------:R-:W-:-:S03]  /*15e0*/  IADD3 R0, PT, PT, R8, 0x1800000, RZ ;  /* 0x0180000008007810 */ /* 0x000fc60007ffe0ff */
[----:B------:R2:W-:Y:S01]  /*15f0*/  STG.E.64 desc[UR4][R4.64+0x10], R14 ;  /* 0x0000100e04007986 */ /* 0x0005e2000c101b04 */
[----:B------:R-:W-:Y:S02]  /*1600*/  LOP3.LUT R2, R0, 0x7f800000, RZ, 0xc0, !PT ;  /* 0x7f80000000027812 */ /* 0x000fe400078ec0ff */
[----:B------:R-:W-:Y:S02]  /*1610*/  IADD3 R0, PT, PT, R15, R12, RZ ;  /* 0x0000000c0f007210 */ /* 0x000fe40007ffe0ff */
[----:B------:R-:W-:Y:S02]  /*1620*/  ISETP.GT.U32.AND P0, PT, R2, 0x1ffffff, PT ;  /* 0x01ffffff0200780c */ /* 0x000fe40003f04070 */
[----:B------:R-:W-:-:S05]  /*1630*/  I2FP.F32.U32 R0, R0 ;  /* 0x0000000000007245 */ /* 0x000fca0000201000 */
[----:B------:R-:W-:-:S06]  /*1640*/  FFMA R7, R0, R7, 1.1641532182693481445e-10 ;  /* 0x2f00000000077423 */ /* 0x000fcc0000000007 */
[----:B--2---:R-:W-:Y:S05]  /*1650*/  @P0 BRA `(.L_x_32) ;  /* 0x0000000000100947 */ /* 0x004fea0003800000 */
[----:B------:R-:W-:Y:S02]  /*1660*/  MOV R0, R8 ;  /* 0x0000000800007202 */ /* 0x000fe40000000f00 */
[----:B------:R-:W-:-:S07]  /*1670*/  MOV R10, 0x1690 ;  /* 0x00001690000a7802 */ /* 0x000fce0000000f00 */
[----:B01----:R-:W-:Y:S05]  /*1680*/  CALL.REL.NOINC `($__internal_0_$__cuda_sm20_rcp_rn_f32_slowpath) ;  /* 0x0000001800507944 */ /* 0x003fea0003c00000 */
[----:B------:R-:W-:Y:S05]  /*1690*/  BRA `(.L_x_33) ;  /* 0x0000000000107947 */ /* 0x000fea0003800000 */
.L_x_32:
[----:B01----:R-:W0:Y:S02]  /*16a0*/  MUFU.RCP R5, R8 ;  /* 0x0000000800057308 */ /* 0x003e240000001000 */
[----:B0-----:R-:W-:-:S04]  /*16b0*/  FFMA R0, R8, R5, -1 ;  /* 0xbf80000008007423 */ /* 0x001fc80000000005 */
[----:B------:R-:W-:-:S04]  /*16c0*/  FADD.FTZ R0, -R0, -RZ ;  /* 0x800000ff00007221 */ /* 0x000fc80000010100 */
[----:B------:R-:W-:-:S07]  /*16d0*/  FFMA R0, R5, R0, R5 ;  /* 0x0000000005007223 */ /* 0x000fce0000000005 */
.L_x_33:
[----:B------:R-:W-:Y:S05]  /*16e0*/  BSYNC.RECONVERGENT B1 ;  /* 0x0000000000017941 */ /* 0x000fea0003800200 */
.L_x_31:
[----:B------:R-:W-:Y:S01]  /*16f0*/  FSETP.NEU.AND P0, PT, R7, 1, PT ;  /* 0x3f8000000700780b */ /* 0x000fe20003f0d000 */
[----:B------:R-:W-:Y:S01]  /*1700*/  BSSY.RECONVERGENT B1, `(.L_x_34) ;  /* 0x0000052000017945 */ /* 0x000fe20003800200 */
[----:B------:R-:W-:Y:S02]  /*1710*/  HFMA2 R2, -RZ, RZ, 1.875, 0 ;  /* 0x3f800000ff027431 */ /* 0x000fe400000001ff */
[----:B------:R-:W-:-:S13]  /*1720*/  FSETP.EQ.OR P0, PT, R0, RZ, !P0 ;  /* 0x000000ff0000720b */ /* 0x000fda0004702400 */
[----:B------:R-:W-:Y:S05]  /*1730*/  @P0 BRA `(.L_x_35) ;  /* 0x0000000400380947 */ /* 0x000fea0003800000 */
[----:B------:R-:W-:-:S04]  /*1740*/  FSETP.NAN.AND P0, PT, |R0|, |R0|, PT ;  /* 0x400000000000720b */ /* 0x000fc80003f08200 */
[----:B------:R-:W-:-:S13]  /*1750*/  FSETP.NUM.AND P0, PT, |R7|, |R7|, !P0 ;  /* 0x400000070700720b */ /* 0x000fda0004707200 */
[----:B------:R-:W-:Y:S01]  /*1760*/  @!P0 FADD R2, R7, R0 ;  /* 0x0000000007028221 */ /* 0x000fe20000000000 */
[----:B------:R-:W-:Y:S06]  /*1770*/  @!P0 BRA `(.L_x_35) ;  /* 0x0000000400288947 */ /* 0x000fec0003800000 */
[C---:B------:R-:W-:Y:S02]  /*1780*/  FSETP.NEU.AND P0, PT, |R7|.reuse, +INF , PT ;  /* 0x7f8000000700780b */ /* 0x040fe40003f0d200 */
[----:B------:R-:W-:-:S13]  /*1790*/  FSETP.NEU.AND P1, PT, R7, RZ, PT ;  /* 0x000000ff0700720b */ /* 0x000fda0003f2d000 */
[----:B------:R-:W-:Y:S05]  /*17a0*/  @P0 BRA P1, `(.L_x_36) ;  /* 0x0000000000280947 */ /* 0x000fea0000800000 */
[C---:B------:R-:W-:Y:S01]  /*17b0*/  FMUL R4, R0.reuse, 0.5 ;  /* 0x3f00000000047820 */ /* 0x040fe20000400000 */
[----:B------:R-:W-:Y:S01]  /*17c0*/  FSETP.GEU.AND P1, PT, R0, RZ, PT ;  /* 0x000000ff0000720b */ /* 0x000fe20003f2e000 */
[----:B------:R-:W-:-:S04]  /*17d0*/  FADD R2, R7, R7 ;  /* 0x0000000707027221 */ /* 0x000fc80000000000 */
[----:B------:R-:W0:Y:S08]  /*17e0*/  FRND.TRUNC R4, R4 ;  /* 0x0000000400047307 */ /* 0x000e30000020d000 */
[----:B------:R-:W-:Y:S01]  /*17f0*/  @!P1 LOP3.LUT R2, R2, 0x7f800000, RZ, 0x3c, !PT ;  /* 0x7f80000002029812 */ /* 0x000fe200078e3cff */
[----:B0-----:R-:W-:-:S04]  /*1800*/  FADD R5, R4, R4 ;  /* 0x0000000404057221 */ /* 0x001fc80000000000 */
[----:B------:R-:W-:-:S05]  /*1810*/  FADD R5, -R5, R0 ;  /* 0x0000000005057221 */ /* 0x000fca0000000100 */
[----:B------:R-:W-:-:S13]  /*1820*/  FSETP.NEU.AND P0, PT, |R5|, 1, PT ;  /* 0x3f8000000500780b */ /* 0x000fda0003f0d200 */
[----:B------:R-:W-:Y:S01]  /*1830*/  @P0 LOP3.LUT R2, R2, 0x7fffffff, RZ, 0xc0, !PT ;  /* 0x7fffffff02020812 */ /* 0x000fe200078ec0ff */
[----:B------:R-:W-:Y:S06]  /*1840*/  BRA `(.L_x_35) ;  /* 0x0000000000f47947 */ /* 0x000fec0003800000 */
.L_x_36:
[C---:B------:R-:W-:Y:S01]  /*1850*/  FMUL R2, |R7|.reuse, 16777216 ;  /* 0x4b80000007027820 */ /* 0x040fe20000400200 */
[----:B------:R-:W-:Y:S01]  /*1860*/  FSETP.GEU.AND P0, PT, |R7|, 1.175494350822287508e-38, PT ;  /* 0x008000000700780b */ /* 0x000fe20003f0e200 */
[----:B------:R-:W-:-:S03]  /*1870*/  IMAD.MOV.U32 R12, RZ, RZ, 0x3a2c32e4 ;  /* 0x3a2c32e4ff0c7424 */ /* 0x000fc600078e00ff */
[----:B------:R-:W-:-:S04]  /*1880*/  FSEL R2, R2, |R7|, !P0 ;  /* 0x4000000702027208 */ /* 0x000fc80004000000 */
[----:B------:R-:W-:-:S04]  /*1890*/  IADD3 R4, PT, PT, R2, -0x3f3504f3, RZ ;  /* 0xc0cafb0d02047810 */ /* 0x000fc80007ffe0ff */
[----:B------:R-:W-:-:S04]  /*18a0*/  LOP3.LUT R5, R4, 0xff800000, RZ, 0xc0, !PT ;  /* 0xff80000004057812 */ /* 0x000fc800078ec0ff */
[-C--:B------:R-:W-:Y:S02]  /*18b0*/  IADD3 R2, PT, PT, R2, -R5.reuse, RZ ;  /* 0x8000000502027210 */ /* 0x080fe40007ffe0ff */
[----:B------:R-:W-:-:S03]  /*18c0*/  I2FP.F32.S32 R5, R5 ;  /* 0x0000000500057245 */ /* 0x000fc60000201400 */
[C---:B------:R-:W-:Y:S01]  /*18d0*/  FADD R8, R2.reuse, 1 ;  /* 0x3f80000002087421 */ /* 0x040fe20000000000 */
[----:B------:R-:W-:Y:S01]  /*18e0*/  FADD R4, R2, -1 ;  /* 0xbf80000002047421 */ /* 0x000fe20000000000 */
[----:B------:R-:W-:-:S03]  /*18f0*/  FSEL R2, RZ, -24, P0 ;  /* 0xc1c00000ff027808 */ /* 0x000fc60000000000 */
[----:B------:R-:W-:Y:S01]  /*1900*/  FADD R9, R4, R4 ;  /* 0x0000000404097221 */ /* 0x000fe20000000000 */
[----:B------:R-:W0:Y:S01]  /*1910*/  MUFU.RCP R8, R8 ;  /* 0x0000000800087308 */ /* 0x000e220000001000 */
[----:B------:R-:W-:Y:S02]  /*1920*/  FFMA R2, R5, 1.1920928955078125e-07, R2 ;  /* 0x3400000005027823 */ /* 0x000fe40000000002 */
[----:B0-----:R-:W-:-:S04]  /*1930*/  FMUL R9, R8, R9 ;  /* 0x0000000908097220 */ /* 0x001fc80000400000 */
[----:B------:R-:W-:Y:S01]  /*1940*/  FADD R10, R4, -R9 ;  /* 0x80000009040a7221 */ /* 0x000fe20000000000 */
[CC--:B------:R-:W-:Y:S01]  /*1950*/  FMUL R5, R9.reuse, R9.reuse ;  /* 0x0000000909057220 */ /* 0x0c0fe20000400000 */
[----:B------:R-:W-:Y:S02]  /*1960*/  FFMA R13, R9, 1.4426950216293334961, R2 ;  /* 0x3fb8aa3b090d7823 */ /* 0x000fe40000000002 */
[----:B------:R-:W-:Y:S01]  /*1970*/  FADD R11, R10, R10 ;  /* 0x0000000a0a0b7221 */ /* 0x000fe20000000000 */
[C---:B------:R-:W-:Y:S01]  /*1980*/  FFMA R10, R5.reuse, R12, 0.0032181653659790754318 ;  /* 0x3b52e7db050a7423 */ /* 0x040fe2000000000c */
[----:B------:R-:W-:Y:S02]  /*1990*/  FADD R2, R2, -R13 ;  /* 0x8000000d02027221 */ /* 0x000fe40000000000 */
[----:B------:R-:W-:Y:S01]  /*19a0*/  FFMA R11, R4, -R9, R11 ;  /* 0x80000009040b7223 */ /* 0x000fe2000000000b */
[----:B------:R-:W-:Y:S01]  /*19b0*/  FFMA R10, R5, R10, 0.018033718690276145935 ;  /* 0x3c93bb73050a7423 */ /* 0x000fe2000000000a */
[----:B------:R-:W-:-:S02]  /*19c0*/  FFMA R2, R9, 1.4426950216293334961, R2 ;  /* 0x3fb8aa3b09027823 */ /* 0x000fc40000000002 */
[----:B------:R-:W-:Y:S01]  /*19d0*/  FMUL R11, R8, R11 ;  /* 0x0000000b080b7220 */ /* 0x000fe20000400000 */
[----:B------:R-:W-:-:S03]  /*19e0*/  FFMA R10, R5, R10, 0.12022458761930465698 ;  /* 0x3df6384f050a7423 */ /* 0x000fc6000000000a */
[----:B------:R-:W-:Y:S01]  /*19f0*/  FFMA R2, R11, 1.4426950216293334961, R2 ;  /* 0x3fb8aa3b0b027823 */ /* 0x000fe20000000002 */
[----:B------:R-:W-:-:S03]  /*1a00*/  FMUL R10, R5, R10 ;  /* 0x0000000a050a7220 */ /* 0x000fc60000400000 */
[----:B------:R-:W-:Y:S01]  /*1a10*/  FFMA R4, R9, 1.9251366722983220825e-08, R2 ;  /* 0x32a55e3409047823 */ /* 0x000fe20000000002 */
[----:B------:R-:W-:-:S04]  /*1a20*/  FMUL R2, R10, 3 ;  /* 0x404000000a027820 */ /* 0x000fc80000400000 */
[----:B------:R-:W-:-:S04]  /*1a30*/  FFMA R11, R11, R2, R4 ;  /* 0x000000020b0b7223 */ /* 0x000fc80000000004 */
[----:B------:R-:W-:Y:S01]  /*1a40*/  FFMA R10, R9, R10, R11 ;  /* 0x0000000a090a7223 */ /* 0x000fe2000000000b */
[----:B------:R-:W-:-:S03]  /*1a50*/  MOV R11, 0x391fcb8e ;  /* 0x391fcb8e000b7802 */ /* 0x000fc60000000f00 */
[----:B------:R-:W-:-:S04]  /*1a60*/  FADD R5, R13, R10 ;  /* 0x0000000a0d057221 */ /* 0x000fc80000000000 */
[----:B------:R-:W-:Y:S01]  /*1a70*/  FMUL R2, R5, R0 ;  /* 0x0000000005027220 */ /* 0x000fe20000400000 */
[----:B------:R-:W-:-:S03]  /*1a80*/  FADD R13, -R13, R5 ;  /* 0x000000050d0d7221 */ /* 0x000fc60000000100 */
[----:B------:R-:W0:Y:S01]  /*1a90*/  FRND R9, R2 ;  /* 0x0000000200097307 */ /* 0x000e220000201000 */
[----:B------:R-:W-:Y:S01]  /*1aa0*/  FADD R10, R10, -R13 ;  /* 0x8000000d0a0a7221 */ /* 0x000fe20000000000 */
[-C--:B------:R-:W-:Y:S01]  /*1ab0*/  FFMA R5, R5, R0.reuse, -R2 ;  /* 0x0000000005057223 */ /* 0x080fe20000000802 */
[C---:B------:R-:W-:Y:S02]  /*1ac0*/  FSETP.GT.AND P1, PT, |R2|.reuse, 152, PT ;  /* 0x431800000200780b */ /* 0x040fe40003f24200 */
[----:B------:R-:W-:Y:S01]  /*1ad0*/  FSETP.GEU.AND P2, PT, R2, RZ, PT ;  /* 0x000000ff0200720b */ /* 0x000fe20003f4e000 */
[----:B------:R-:W-:Y:S02]  /*1ae0*/  FFMA R5, R10, R0, R5 ;  /* 0x000000000a057223 */ /* 0x000fe40000000005 */
[----:B------:R1:W2:Y:S01]  /*1af0*/  F2I.NTZ R8, R2 ;  /* 0x0000000200087305 */ /* 0x0002a20000203100 */
[----:B0-----:R-:W-:Y:S01]  /*1b00*/  FADD R4, R2, -R9 ;  /* 0x8000000902047221 */ /* 0x001fe20000000000 */
[----:B------:R-:W-:-:S02]  /*1b10*/  FSETP.GT.AND P0, PT, R9, RZ, PT ;  /* 0x000000ff0900720b */ /* 0x000fc40003f04000 */
[----:B-1----:R-:W-:Y:S01]  /*1b20*/  FSEL R2, RZ, +INF , !P2 ;  /* 0x7f800000ff027808 */ /* 0x002fe20005000000 */
[----:B------:R-:W-:-:S04]  /*1b30*/  FADD R4, R4, R5 ;  /* 0x0000000504047221 */ /* 0x000fc80000000000 */
[----:B------:R-:W-:-:S04]  /*1b40*/  FFMA R5, R4, R11, 0.0013391353422775864601 ;  /* 0x3aaf85ed04057423 */ /* 0x000fc8000000000b */
[----:B------:R-:W-:-:S04]  /*1b50*/  FFMA R5, R4, R5, 0.0096188392490148544312 ;  /* 0x3c1d985604057423 */ /* 0x000fc80000000005 */
[----:B------:R-:W-:-:S04]  /*1b60*/  FFMA R5, R4, R5, 0.055503588169813156128 ;  /* 0x3d6357bb04057423 */ /* 0x000fc80000000005 */
[C---:B------:R-:W-:Y:S01]  /*1b70*/  FFMA R9, R4.reuse, R5, 0.24022644758224487305 ;  /* 0x3e75fdec04097423 */ /* 0x040fe20000000005 */
[----:B------:R-:W-:Y:S02]  /*1b80*/  SEL R5, RZ, 0x83000000, P0 ;  /* 0x83000000ff057807 */ /* 0x000fe40000000000 */
[----:B------:R-:W-:Y:S01]  /*1b90*/  FSETP.NEU.AND P0, PT, R7, -1, PT ;  /* 0xbf8000000700780b */ /* 0x000fe20003f0d000 */
[----:B------:R-:W-:Y:S01]  /*1ba0*/  FFMA R9, R4, R9, 0.69314718246459960938 ;  /* 0x3f31721804097423 */ /* 0x000fe20000000009 */
[----:B------:R-:W-:Y:S02]  /*1bb0*/  IADD3 R7, PT, PT, R5, 0x7f000000, RZ ;  /* 0x7f00000005077810 */ /* 0x000fe40007ffe0ff */
[----:B--2---:R-:W-:Y:S01]  /*1bc0*/  LEA R8, R8, -R5, 0x17 ;  /* 0x8000000508087211 */ /* 0x004fe200078eb8ff */
[----:B------:R-:W-:-:S04]  /*1bd0*/  FFMA R4, R4, R9, 1 ;  /* 0x3f80000004047423 */ /* 0x000fc80000000009 */
[----:B------:R-:W-:-:S04]  /*1be0*/  FMUL R7, R7, R4 ;  /* 0x0000000407077220 */ /* 0x000fc80000400000 */
[----:B------:R-:W-:Y:S01]  /*1bf0*/  @!P1 FMUL R2, R8, R7 ;  /* 0x0000000708029220 */ /* 0x000fe20000400000 */
[----:B------:R-:W-:-:S04]  /*1c00*/  FSETP.NEU.AND P1, PT, |R0|, +INF , PT ;  /* 0x7f8000000000780b */ /* 0x000fc80003f2d200 */
[----:B------:R-:W-:-:S09]  /*1c10*/  @!P0 FSEL R2, R2, 1, P1 ;  /* 0x3f80000002028808 */ /* 0x000fd20000800000 */
.L_x_35:
[----:B------:R-:W-:Y:S05]  /*1c20*/  BSYNC.RECONVERGENT B1 ;  /* 0x0000000000017941 */ /* 0x000fea0003800200 */
.L_x_34:
[----:B------:R-:W-:Y:S01]  /*1c30*/  FMUL R5, R2, R3 ;  /* 0x0000000302057220 */ /* 0x000fe20000400000 */
[----:B------:R-:W-:Y:S06]  /*1c40*/  BRA `(.L_x_37) ;  /* 0x0000001000cc7947 */ /* 0x000fec0003800000 */
.L_x_8:
[----:B------:R-:W-:Y:S01]  /*1c50*/  FADD R8, R8, -0.3333333432674407959 ;  /* 0xbeaaaaab08087421 */ /* 0x000fe20000000000 */
[----:B------:R-:W-:Y:S03]  /*1c60*/  BSSY.RECONVERGENT B1, `(.L_x_38) ;  /* 0x000000d000017945 */ /* 0x000fe60003800200 */
        /* <DEDUP_REMOVED lines=8> */
.L_x_39:
[----:B------:R-:W-:Y:S01]  /*1cf0*/  FMUL.FTZ R9, R0, R3 ;  /* 0x0000000300097220 */ /* 0x000fe20000410000 */
[----:B------:R-:W-:-:S03]  /*1d00*/  FMUL.FTZ R3, R3, 0.5 ;  /* 0x3f00000003037820 */ /* 0x000fc60000410000 */
[----:B------:R-:W-:-:S04]  /*1d10*/  FFMA R0, -R9, R9, R0 ;  /* 0x0000000909007223 */ /* 0x000fc80000000100 */
[----:B------:R-:W-:-:S07]  /*1d20*/  FFMA R0, R0, R3, R9 ;  /* 0x0000000300007223 */ /* 0x000fce0000000009 */
.L_x_40:
[----:B------:R-:W-:Y:S05]  /*1d30*/  BSYNC.RECONVERGENT B1 ;  /* 0x0000000000017941 */ /* 0x000fea0003800200 */
.L_x_38:
[----:B------:R-:W-:Y:S01]  /*1d40*/  VIADD R2, R0, 0x1800000 ;  /* 0x0180000000027836 */ /* 0x000fe20000000000 */
[----:B------:R-:W-:Y:S04]  /*1d50*/  BSSY.RECONVERGENT B1, `(.L_x_41) ;  /* 0x000000c000017945 */ /* 0x000fe80003800200 */
[----:B------:R-:W-:-:S04]  /*1d60*/  LOP3.LUT R2, R2, 0x7f800000, RZ, 0xc0, !PT ;  /* 0x7f80000002027812 */ /* 0x000fc800078ec0ff */
[----:B------:R-:W-:-:S13]  /*1d70*/  ISETP.GT.U32.AND P0, PT, R2, 0x1ffffff, PT ;  /* 0x01ffffff0200780c */ /* 0x000fda0003f04070 */
[----:B------:R-:W-:Y:S05]  /*1d80*/  @P0 BRA `(.L_x_42) ;  /* 0x0000000000100947 */ /* 0x000fea0003800000 */
[----:B------:R-:W-:-:S07]  /*1d90*/  MOV R10, 0x1db0 ;  /* 0x00001db0000a7802 */ /* 0x000fce0000000f00 */
[----:B------:R-:W-:Y:S05]  /*1da0*/  CALL.REL.NOINC `($__internal_0_$__cuda_sm20_rcp_rn_f32_slowpath) ;  /* 0x0000001000887944 */ /* 0x000fea0003c00000 */
[----:B------:R-:W-:Y:S01]  /*1db0*/  MOV R3, R0 ;  /* 0x0000000000037202 */ /* 0x000fe20000000f00 */
[----:B------:R-:W-:Y:S06]  /*1dc0*/  BRA `(.L_x_43) ;  /* 0x0000000000107947 */ /* 0x000fec0003800000 */
.L_x_42:
[----:B------:R-:W0:Y:S02]  /*1dd0*/  MUFU.RCP R3, R0 ;  /* 0x0000000000037308 */ /* 0x000e240000001000 */
[----:B0-----:R-:W-:-:S04]  /*1de0*/  FFMA R2, R3, R0, -1 ;  /* 0xbf80000003027423 */ /* 0x001fc80000000000 */
[----:B------:R-:W-:-:S04]  /*1df0*/  FADD.FTZ R2, -R2, -RZ ;  /* 0x800000ff02027221 */ /* 0x000fc80000010100 */
[----:B------:R-:W-:-:S07]  /*1e00*/  FFMA R3, R3, R2, R3 ;  /* 0x0000000203037223 */ /* 0x000fce0000000003 */
.L_x_43:
[----:B------:R-:W-:Y:S05]  /*1e10*/  BSYNC.RECONVERGENT B1 ;  /* 0x0000000000017941 */ /* 0x000fea0003800200 */
.L_x_41:
        /* <DEDUP_REMOVED lines=11> */
[----:B------:R-:W-:Y:S01]  /*1ed0*/  HFMA2 R0, -RZ, RZ, -1.875, 0 ;  /* 0xbf800000ff007431 */ /* 0x000fe200000001ff */
[----:B------:R-:W-:-:S07]  /*1ee0*/  MOV R10, 0x1f00 ;  /* 0x00001f00000a7802 */ /* 0x000fce0000000f00 */
[----:B------:R-:W-:Y:S05]  /*1ef0*/  CALL.REL.NOINC `($__internal_2_$__cuda_sm3x_div_rn_noftz_f32_slowpath) ;  /* 0x0000001400647944 */ /* 0x000fea0003c00000 */
[----:B------:R-:W-:-:S07]  /*1f00*/  MOV R2, R0 ;  /* 0x0000000000027202 */ /* 0x000fce0000000f00 */
.L_x_45:
[----:B------:R-:W-:Y:S05]  /*1f10*/  BSYNC.RECONVERGENT B1 ;  /* 0x0000000000017941 */ /* 0x000fea0003800200 */
.L_x_44:
[----:B------:R0:W5:Y:S01]  /*1f20*/  LDG.E R0, desc[UR4][R4.64+0x18] ;  /* 0x0000180404007981 */ /* 0x000162000c1e1900 */
[----:B------:R-:W-:Y:S01]  /*1f30*/  BSSY.RECONVERGENT B1, `(.L_x_46) ;  /* 0x00000f4000017945 */ /* 0x000fe20003800200 */
.L_x_57:
[----:B-----5:R-:W-:Y:S01]  /*1f40*/  ISETP.NE.AND P0, PT, R0, 0x1, PT ;  /* 0x000000010000780c */ /* 0x020fe20003f05270 */
[----:B------:R-:W-:-:S12]  /*1f50*/  BSSY.RECONVERGENT B2, `(.L_x_47) ;  /* 0x0000054000027945 */ /* 0x000fd80003800200 */
[----:B-12---:R-:W-:Y:S05]  /*1f60*/  @!P0 BRA `(.L_x_48) ;  /* 0x00000004003c8947 */ /* 0x006fea0003800000 */
[----:B------:R-:W2:Y:S04]  /*1f70*/  LDG.E.64 R14, desc[UR4][R4.64] ;  /* 0x00000004040e7981 */ /* 0x000ea8000c1e1b00 */
[----:B------:R-:W3:Y:S04]  /*1f80*/  LDG.E.64 R10, desc[UR4][R4.64+0x10] ;  /* 0x00001004040a7981 */ /* 0x000ee8000c1e1b00 */
[----:B------:R-:W4:Y:S01]  /*1f90*/  LDG.E.64 R12, desc[UR4][R4.64+0x8] ;  /* 0x00000804040c7981 */ /* 0x000f22000c1e1b00 */
[----:B------:R-:W-:Y:S01]  /*1fa0*/  IMAD.MOV.U32 R18, RZ, RZ, 0x3e055027 ;  /* 0x3e055027ff127424 */ /* 0x000fe200078e00ff */
[----:B------:R-:W-:Y:S01]  /*1fb0*/  MOV R21, 0x7f800000 ;  /* 0x7f80000000157802 */ /* 0x000fe20000000f00 */
[----:B------:R-:W-:Y:S01]  /*1fc0*/  BSSY.RECONVERGENT B3, `(.L_x_49) ;  /* 0x000003f000037945 */ /* 0x000fe20003800200 */
[----:B--2---:R-:W-:-:S04]  /*1fd0*/  SHF.R.U32.HI R0, RZ, 0x2, R15 ;  /* 0x00000002ff007819 */ /* 0x004fc8000001160f */
[----:B------:R-:W-:Y:S01]  /*1fe0*/  LOP3.LUT R0, R0, R15, RZ, 0x3c, !PT ;  /* 0x0000000f00007212 */ /* 0x000fe200078e3cff */
[----:B---3--:R-:W-:Y:S01]  /*1ff0*/  IMAD.SHL.U32 R15, R11, 0x10, RZ ;  /* 0x000000100b0f7824 */ /* 0x008fe200078e00ff */
[----:B------:R1:W-:Y:S02]  /*2000*/  STG.E.64 desc[UR4][R4.64+0x8], R10 ;  /* 0x0000080a04007986 */ /* 0x0003e4000c101b04 */
[C---:B------:R-:W-:Y:S02]  /*2010*/  SHF.L.U32 R16, R0.reuse, 0x1, RZ ;  /* 0x0000000100107819 */ /* 0x040fe400000006ff */
[----:B----4-:R-:W-:Y:S02]  /*2020*/  SHF.R.U32.HI R17, RZ, 0x2, R12 ;  /* 0x00000002ff117819 */ /* 0x010fe4000001160c */
[----:B------:R-:W-:Y:S01]  /*2030*/  LOP3.LUT R16, R0, R16, R15, 0x96, !PT ;  /* 0x0000001000107212 */ /* 0x000fe200078e960f */
[----:B------:R-:W-:Y:S01]  /*2040*/  HFMA2 R15, -RZ, RZ, 0.1171875, 0 ;  /* 0x2f800000ff0f7431 */ /* 0x000fe200000001ff */
[----:B------:R-:W-:-:S02]  /*2050*/  LOP3.LUT R17, R17, R12, RZ, 0x3c, !PT ;  /* 0x0000000c11117212 */ /* 0x000fc400078e3cff */
[----:B------:R-:W-:-:S04]  /*2060*/  LOP3.LUT R16, R16, R11, RZ, 0x3c, !PT ;  /* 0x0000000b10107212 */ /* 0x000fc800078e3cff */
[----:B------:R-:W-:Y:S02]  /*2070*/  IADD3 R0, PT, PT, R14, 0x587c5, R16 ;  /* 0x000587c50e007810 */ /* 0x000fe40007ffe010 */
[----:B------:R-:W-:Y:S02]  /*2080*/  SHF.L.U32 R12, R16, 0x4, RZ ;  /* 0x00000004100c7819 */ /* 0x000fe400000006ff */
        /* <DEDUP_REMOVED lines=25> */
[----:B------:R-:W-:Y:S01]  /*2220*/  HFMA2 R19, -RZ, RZ, 0.1495361328125, 0.0004794597625732421875 ;  /* 0x30c90fdbff137431 */ /* 0x000fe200000001ff */
        /* <DEDUP_REMOVED lines=10> */
[----:B------:R1:W2:Y:S01]  /*22d0*/  MUFU.RSQ R15, R18 ;  /* 0x00000012000f7308 */ /* 0x0002a20000001400 */
[----:B------:R-:W-:-:S05]  /*22e0*/  VIADD R14, R18, 0xf3000000 ;  /* 0xf3000000120e7836 */ /* 0x000fca0000000000 */
[----:B------:R-:W-:Y:S01]  /*22f0*/  ISETP.GT.U32.AND P0, PT, R14, 0x727fffff, PT ;  /* 0x727fffff0e00780c */ /* 0x000fe20003f04070 */
[----:B------:R-:W-:-:S12]  /*2300*/  FFMA R14, R0, R19, 7.314590599882819788e-10 ;  /* 0x30490fdb000e7423 */ /* 0x000fd80000000013 */
[----:B-12---:R-:W-:Y:S05]  /*2310*/  @!P0 BRA `(.L_x_50) ;  /* 0x0000000000148947 */ /* 0x006fea0003800000 */
[----:B------:R-:W-:Y:S02]  /*2320*/  MOV R0, R18 ;  /* 0x0000001200007202 */ /* 0x000fe40000000f00 */
[----:B------:R-:W-:-:S07]  /*2330*/  MOV R19, 0x2350 ;  /* 0x0000235000137802 */ /* 0x000fce0000000f00 */
[----:B0-----:R-:W-:Y:S05]  /*2340*/  CALL.REL.NOINC `($__internal_1_$__cuda_sm20_sqrt_rn_f32_slowpath) ;  /* 0x0000000c00f47944 */ /* 0x001fea0003c00000 */
[----:B------:R-:W-:Y:S01]  /*2350*/  MOV R17, R0 ;  /* 0x0000000000117202 */ /* 0x000fe20000000f00 */
[----:B------:R-:W-:Y:S06]  /*2360*/  BRA `(.L_x_51) ;  /* 0x0000000000107947 */ /* 0x000fec0003800000 */
.L_x_50:
[----:B------:R-:W-:Y:S01]  /*2370*/  FMUL.FTZ R17, R18, R15 ;  /* 0x0000000f12117220 */ /* 0x000fe20000410000 */
[----:B------:R-:W-:-:S03]  /*2380*/  FMUL.FTZ R15, R15, 0.5 ;  /* 0x3f0000000f0f7820 */ /* 0x000fc60000410000 */
[----:B------:R-:W-:-:S04]  /*2390*/  FFMA R18, -R17, R17, R18 ;  /* 0x0000001111127223 */ /* 0x000fc80000000112 */
[----:B------:R-:W-:-:S07]  /*23a0*/  FFMA R17, R18, R15, R17 ;  /* 0x0000000f12117223 */ /* 0x000fce0000000011 */
.L_x_51:
[----:B------:R-:W-:Y:S05]  /*23b0*/  BSYNC.RECONVERGENT B3 ;  /* 0x0000000000037941 */ /* 0x000fea0003800200 */
.L_x_49:
[----:B------:R-:W-:Y:S01]  /*23c0*/  FMUL.RZ R14, R14, 0.15915493667125701904 ;  /* 0x3e22f9830e0e7820 */ /* 0x000fe2000040c000 */
[----:B------:R-:W-:-:S03]  /*23d0*/  IMAD.MOV.U32 R13, RZ, RZ, 0x1 ;  /* 0x00000001ff0d7424 */ /* 0x000fc600078e00ff */
[----:B------:R-:W1:Y:S02]  /*23e0*/  MUFU.COS R0, R14 ;  /* 0x0000000e00007308 */ /* 0x000e640000000000 */
[----:B------:R2:W-:Y:S01]  /*23f0*/  STG.E desc[UR4][R4.64+0x18], R13 ;  /* 0x0000180d04007986 */ /* 0x0005e2000c101904 */
[----:B-1----:R-:W-:-:S05]  /*2400*/  FMUL R11, R0, R17 ;  /* 0x00000011000b7220 */ /* 0x002fca0000400000 */
[----:B------:R-:W1:Y:S01]  /*2410*/  MUFU.SIN R0, R14 ;  /* 0x0000000e00007308 */ /* 0x000e620000000400 */
[----:B------:R2:W-:Y:S01]  /*2420*/  STG.E desc[UR4][R4.64+0x20], R11 ;  /* 0x0000200b04007986 */ /* 0x0005e2000c101904 */
[----:B-1----:R-:W-:Y:S01]  /*2430*/  FMUL R17, R0, R17 ;  /* 0x0000001100117220 */ /* 0x002fe20000400000 */
[----:B------:R-:W-:Y:S01]  /*2440*/  HFMA2 R0, -RZ, RZ, 0, 5.9604644775390625e-08 ;  /* 0x00000001ff007431 */ /* 0x000fe200000001ff */
[----:B--2---:R-:W-:Y:S06]  /*2450*/  BRA `(.L_x_52) ;  /* 0x00000000000c7947 */ /* 0x004fec0003800000 */
.L_x_48:
[----:B------:R1:W5:Y:S01]  /*2460*/  LDG.E R17, desc[UR4][R4.64+0x20] ;  /* 0x0000200404117981 */ /* 0x000362000c1e1900 */
[----:B------:R-:W-:-:S03]  /*2470*/  MOV R0, RZ ;  /* 0x000000ff00007202 */ /* 0x000fc60000000f00 */
[----:B------:R1:W-:Y:S04]  /*2480*/  STG.E desc[UR4][R4.64+0x18], RZ ;  /* 0x000018ff04007986 */ /* 0x0003e8000c101904 */
.L_x_52:
[----:B------:R-:W-:Y:S05]  /*2490*/  BSYNC.RECONVERGENT B2 ;  /* 0x0000000000027941 */ /* 0x000fea0003800200 */
.L_x_47:
[----:B-----5:R-:W-:Y:S01]  /*24a0*/  FSETP.GT.AND P1, PT, R17, R2, PT ;  /* 0x000000021100720b */ /* 0x020fe20003f24000 */
[----:B------:R-:W-:Y:S01]  /*24b0*/  BSSY.RECONVERGENT B2, `(.L_x_53) ;  /* 0x000009a000027945 */ /* 0x000fe20003800200 */
[----:B------:R-:W-:-:S11]  /*24c0*/  PLOP3.LUT P0, PT, PT, PT, PT, 0x8, 0x80 ;  /* 0x000000000080781c */ /* 0x000fd60003f0e170 */
[----:B------:R-:W-:Y:S05]  /*24d0*/  @!P1 BRA `(.L_x_54) ;  /* 0x00000008005c9947 */ /* 0x000fea0003800000 */
[----:B------:R-:W-:Y:S01]  /*24e0*/  FFMA R10, R17, R3, 1 ;  /* 0x3f800000110a7423 */ /* 0x000fe20000000003 */
[----:B------:R-:W-:Y:S01]  /*24f0*/  IMAD.MOV.U32 R18, RZ, RZ, 0x3a2c32e4 ;  /* 0x3a2c32e4ff127424 */ /* 0x000fe200078e00ff */
[----:B------:R-:W-:Y:S02]  /*2500*/  BSSY.RECONVERGENT B3, `(.L_x_55) ;  /* 0x0000047000037945 */ /* 0x000fe40003800200 */
        /* <DEDUP_REMOVED lines=14> */
[----:B--2---:R-:W-:-:S04]  /*25f0*/  FMUL R9, R13, R16 ;  /* 0x000000100d097220 */ /* 0x004fc80000400000 */
        /* <DEDUP_REMOVED lines=16> */
[----:B------:R-:W-:-:S04]  /*2700*/  FFMA R16, R9, R16, R13 ;  /* 0x0000001009107223 */ /* 0x000fc8000000000d */
[----:B------:R-:W-:-:S04]  /*2710*/  FADD R12, R11, R16 ;  /* 0x000000100b0c7221 */ /* 0x000fc80000000000 */
[----:B------:R-:W-:Y:S01]  /*2720*/  FMUL R9, R12, 3 ;  /* 0x404000000c097820 */ /* 0x000fe20000400000 */
[----:B------:R-:W-:-:S03]  /*2730*/  FADD R11, -R11, R12 ;  /* 0x0000000c0b0b7221 */ /* 0x000fc60000000100 */
[----:B------:R-:W2:Y:S01]  /*2740*/  FRND R14, R9 ;  /* 0x00000009000e7307 */ /* 0x000ea20000201000 */
[----:B------:R-:W-:Y:S01]  /*2750*/  FADD R11, R16, -R11 ;  /* 0x8000000b100b7221 */ /* 0x000fe20000000000 */
[----:B------:R-:W-:Y:S01]  /*2760*/  FFMA R12, R12, 3, -R9 ;  /* 0x404000000c0c7823 */ /* 0x000fe20000000809 */
[----:B------:R-:W-:Y:S01]  /*2770*/  HFMA2 R16, -RZ, RZ, 0.64013671875, -15.109375 ;  /* 0x391fcb8eff107431 */ /* 0x000fe200000001ff */
[----:B------:R-:W-:Y:S02]  /*2780*/  FSETP.GEU.AND P1, PT, R9, RZ, PT ;  /* 0x000000ff0900720b */ /* 0x000fe40003f2e000 */
[----:B------:R-:W-:Y:S02]  /*2790*/  FFMA R11, R11, 3, R12 ;  /* 0x404000000b0b7823 */ /* 0x000fe4000000000c */
[----:B------:R-:W3:Y:S01]  /*27a0*/  F2I.NTZ R13, R9 ;  /* 0x00000009000d7305 */ /* 0x000ee20000203100 */
[----:B--2---:R-:W-:Y:S01]  /*27b0*/  FADD R12, R9, -R14 ;  /* 0x8000000e090c7221 */ /* 0x004fe20000000000 */
[----:B------:R-:W-:-:S03]  /*27c0*/  FSETP.GT.AND P0, PT, R14, RZ, PT ;  /* 0x000000ff0e00720b */ /* 0x000fc60003f04000 */
[----:B------:R-:W-:Y:S01]  /*27d0*/  FADD R11, R11, R12 ;  /* 0x0000000c0b0b7221 */ /* 0x000fe20000000000 */
[----:B------:R-:W-:Y:S02]  /*27e0*/  SEL R14, RZ, 0x83000000, P0 ;  /* 0x83000000ff0e7807 */ /* 0x000fe40000000000 */
[----:B------:R-:W-:Y:S01]  /*27f0*/  FSETP.GT.AND P0, PT, |R9|, 152, PT ;  /* 0x431800000900780b */ /* 0x000fe20003f04200 */
[----:B------:R-:W-:Y:S01]  /*2800*/  FFMA R12, R11, R16, 0.0013391353422775864601 ;  /* 0x3aaf85ed0b0c7423 */ /* 0x000fe20000000010 */
[----:B------:R-:W-:Y:S02]  /*2810*/  IADD3 R15, PT, PT, R14, 0x7f000000, RZ ;  /* 0x7f0000000e0f7810 */ /* 0x000fe40007ffe0ff */
[----:B---3--:R-:W-:Y:S01]  /*2820*/  LEA R13, R13, -R14, 0x17 ;  /* 0x8000000e0d0d7211 */ /* 0x008fe200078eb8ff */
[----:B------:R-:W-:Y:S01]  /*2830*/  FFMA R12, R11, R12, 0.0096188392490148544312 ;  /* 0x3c1d98560b0c7423 */ /* 0x000fe2000000000c */
[----:B------:R-:W-:-:S03]  /*2840*/  MOV R9, 0x3f800000 ;  /* 0x3f80000000097802 */ /* 0x000fc60000000f00 */
        /* <DEDUP_REMOVED lines=15> */
[----:B------:R-:W-:Y:S01]  /*2940*/  FSETP.GEU.AND P0, PT, R10, RZ, PT ;  /* 0x000000ff0a00720b */ /* 0x000fe20003f0e000 */
[----:B------:R-:W-:-:S12]  /*2950*/  IMAD.MOV.U32 R9, RZ, RZ, R12 ;  /* 0x000000ffff097224 */ /* 0x000fd800078e000c */
[----:B------:R-:W-:-:S07]  /*2960*/  @!P0 FADD R9, -R12, -RZ ;  /* 0x800000ff0c098221 */ /* 0x000fce0000000100 */
.L_x_56:
[----:B------:R-:W-:Y:S05]  /*2970*/  BSYNC.RECONVERGENT B3 ;  /* 0x0000000000037941 */ /* 0x000fea0003800200 */
.L_x_55:
[----:B------:R-:W2:Y:S04]  /*2980*/  LDG.E.64 R14, desc[UR4][R4.64] ;  /* 0x00000004040e7981 */ /* 0x000ea8000c1e1b00 */
[----:B------:R-:W3:Y:S04]  /*2990*/  LDG.E.64 R10, desc[UR4][R4.64+0x10] ;  /* 0x00001004040a7981 */ /* 0x000ee8000c1e1b00 */
[----:B------:R-:W4:Y:S01]  /*29a0*/  LDG.E.64 R12, desc[UR4][R4.64+0x8] ;  /* 0x00000804040c7981 */ /* 0x000f22000c1e1b00 */
[----:B------:R-:W-:Y:S01]  /*29b0*/  IMAD.MOV.U32 R19, RZ, RZ, 0x2f800000 ;  /* 0x2f800000ff137424 */ /* 0x000fe200078e00ff */
[----:B------:R-:W-:Y:S01]  /*29c0*/  FSETP.GEU.AND P1, PT, R9, 1.175494350822287508e-38, PT ;  /* 0x008000000900780b */ /* 0x000fe20003f2e000 */
[----:B------:R-:W-:-:S03]  /*29d0*/  HFMA2 R23, -RZ, RZ, 1.5048828125, 33.21875 ;  /* 0x3e055027ff177431 */ /* 0x000fc600000001ff */
[----:B------:R-:W-:Y:S02]  /*29e0*/  FSEL R24, RZ, -23, P1 ;  /* 0xc1b80000ff187808 */ /* 0x000fe40000800000 */
[----:B--2---:R-:W-:-:S04]  /*29f0*/  SHF.R.U32.HI R16, RZ, 0x2, R15 ;  /* 0x00000002ff107819 */ /* 0x004fc8000001160f */
[----:B------:R-:W-:Y:S02]  /*2a00*/  LOP3.LUT R16, R16, R15, RZ, 0x3c, !PT ;  /* 0x0000000f10107212 */ /* 0x000fe400078e3cff */
[----:B---3--:R-:W-:Y:S02]  /*2a10*/  SHF.L.U32 R15, R11, 0x4, RZ ;  /* 0x000000040b0f7819 */ /* 0x008fe400000006ff */
[----:B------:R-:W-:-:S04]  /*2a20*/  SHF.L.U32 R18, R16, 0x1, RZ ;  /* 0x0000000110127819 */ /* 0x000fc800000006ff */
[----:B------:R-:W-:Y:S02]  /*2a30*/  LOP3.LUT R18, R16, R18, R15, 0x96, !PT ;  /* 0x0000001210127212 */ /* 0x000fe400078e960f */
[----:B------:R-:W-:Y:S02]  /*2a40*/  IADD3 R16, PT, PT, R14, 0x587c5, RZ ;  /* 0x000587c50e107810 */ /* 0x000fe40007ffe0ff */
[----:B------:R-:W-:Y:S01]  /*2a50*/  LOP3.LUT R15, R18, R11, RZ, 0x3c, !PT ;  /* 0x0000000b120f7212 */ /* 0x000fe200078e3cff */
[----:B------:R-:W-:-:S03]  /*2a60*/  FMUL R18, R9, 8388608 ;  /* 0x4b00000009127820 */ /* 0x000fc60000400000 */
[----:B------:R-:W-:Y:S02]  /*2a70*/  IADD3 R14, PT, PT, R15, R16, RZ ;  /* 0x000000100f0e7210 */ /* 0x000fe40007ffe0ff */
[----:B------:R-:W-:Y:S02]  /*2a80*/  FSEL R21, R18, R9, !P1 ;  /* 0x0000000912157208 */ /* 0x000fe40004800000 */
[----:B------:R-:W-:Y:S02]  /*2a90*/  I2FP.F32.U32 R14, R14 ;  /* 0x0000000e000e7245 */ /* 0x000fe40000201000 */
[C---:B------:R-:W-:Y:S02]  /*2aa0*/  IADD3 R18, PT, PT, R21.reuse, -0x3f2aaaab, RZ ;  /* 0xc0d5555515127810 */ /* 0x040fe40007ffe0ff */
[----:B------:R-:W-:Y:S01]  /*2ab0*/  ISETP.GT.U32.AND P1, PT, R21, 0x7f7fffff, PT ;  /* 0x7f7fffff1500780c */ /* 0x000fe20003f24070 */
[----:B------:R-:W-:Y:S01]  /*2ac0*/  FFMA R20, R14, R19, 1.1641532182693481445e-10 ;  /* 0x2f0000000e147423 */ /* 0x000fe20000000013 */
[----:B------:R-:W-:-:S02]  /*2ad0*/  LOP3.LUT R18, R18, 0xff800000, RZ, 0xc0, !PT ;  /* 0xff80000012127812 */ /* 0x000fc400078ec0ff */
[C---:B------:R-:W-:Y:S02]  /*2ae0*/  FSETP.NEU.AND P2, PT, R21.reuse, RZ, PT ;  /* 0x000000ff1500720b */ /* 0x040fe40003f4d000 */
[----:B------:R-:W-:Y:S02]  /*2af0*/  FSETP.GEU.AND P0, PT, R20, 1.175494350822287508e-38, PT ;  /* 0x008000001400780b */ /* 0x000fe40003f0e000 */
[----:B------:R-:W-:-:S05]  /*2b00*/  IADD3 R22, PT, PT, R21, -R18, RZ ;  /* 0x8000001215167210 */ /* 0x000fca0007ffe0ff */
[----:B------:R-:W-:-:S04]  /*2b10*/  FADD R22, R22, -1 ;  /* 0xbf80000016167421 */ /* 0x000fc80000000000 */
[----:B------:R-:W-:Y:S02]  /*2b20*/  FFMA R25, R22, -R23, 0.14084610342979431152 ;  /* 0x3e1039f616197423 */ /* 0x000fe40000000817 */
[----:B------:R-:W-:Y:S02]  /*2b30*/  @!P0 FMUL R20, R20, 8388608 ;  /* 0x4b00000014148820 */ /* 0x000fe40000400000 */
[----:B------:R-:W-:-:S03]  /*2b40*/  FFMA R25, R22, R25, -0.12148627638816833496 ;  /* 0xbdf8cdcc16197423 */ /* 0x000fc60000000019 */
[----:B------:R-:W-:Y:S01]  /*2b50*/  IADD3 R19, PT, PT, R20, -0x3f2aaaab, RZ ;  /* 0xc0d5555514137810 */ /* 0x000fe20007ffe0ff */
[----:B------:R-:W-:-:S03]  /*2b60*/  FFMA R25, R22, R25, 0.13980610668659210205 ;  /* 0x3e0f295516197423 */ /* 0x000fc60000000019 */
[----:B------:R-:W-:Y:S01]  /*2b70*/  LOP3.LUT R19, R19, 0xff800000, RZ, 0xc0, !PT ;  /* 0xff80000013137812 */ /* 0x000fe200078ec0ff */
[----:B------:R-:W-:-:S03]  /*2b80*/  FFMA R25, R22, R25, -0.16684235632419586182 ;  /* 0xbe2ad8b916197423 */ /* 0x000fc60000000019 */
[----:B------:R-:W-:Y:S01]  /*2b90*/  IADD3 R14, PT, PT, R20, -R19, RZ ;  /* 0x80000013140e7210 */ /* 0x000fe20007ffe0ff */
[----:B------:R-:W-:Y:S01]  /*2ba0*/  FFMA R25, R22, R25, 0.20012299716472625732 ;  /* 0x3e4ced0b16197423 */ /* 0x000fe20000000019 */
[----:B------:R-:W-:-:S03]  /*2bb0*/  I2FP.F32.S32 R19, R19 ;  /* 0x0000001300137245 */ /* 0x000fc60000201400 */
[----:B------:R-:W-:Y:S01]  /*2bc0*/  FADD R14, R14, -1 ;  /* 0xbf8000000e0e7421 */ /* 0x000fe20000000000 */
[----:B------:R-:W-:-:S03]  /*2bd0*/  FFMA R25, R22, R25, -0.24999669194221496582 ;  /* 0xbe7fff2216197423 */ /* 0x000fc60000000019 */
[----:B------:R-:W-:Y:S01]  /*2be0*/  FFMA R23, R14, -R23, 0.14084610342979431152 ;  /* 0x3e1039f60e177423 */ /* 0x000fe20000000817 */
[----:B------:R-:W-:-:S03]  /*2bf0*/  FFMA R25, R22, R25, 0.33333182334899902344 ;  /* 0x3eaaaa7816197423 */ /* 0x000fc60000000019 */
[----:B------:R-:W-:Y:S01]  /*2c00*/  FFMA R23, R14, R23, -0.12148627638816833496 ;  /* 0xbdf8cdcc0e177423 */ /* 0x000fe20000000017 */
[----:B------:R-:W-:-:S03]  /*2c10*/  FFMA R25, R22, R25, -0.5 ;  /* 0xbf00000016197423 */ /* 0x000fc60000000019 */
[----:B------:R-:W-:Y:S01]  /*2c20*/  FFMA R23, R14, R23, 0.13980610668659210205 ;  /* 0x3e0f29550e177423 */ /* 0x000fe20000000017 */
[----:B------:R-:W-:-:S03]  /*2c30*/  FMUL R25, R22, R25 ;  /* 0x0000001916197220 */ /* 0x000fc60000400000 */
[----:B------:R-:W-:Y:S01]  /*2c40*/  FFMA R23, R14, R23, -0.16684235632419586182 ;  /* 0xbe2ad8b90e177423 */ /* 0x000fe20000000017 */
[----:B------:R-:W-:Y:S01]  /*2c50*/  FFMA R22, R22, R25, R22 ;  /* 0x0000001916167223 */ /* 0x000fe20000000016 */
[----:B------:R-:W-:Y:S02]  /*2c60*/  I2FP.F32.S32 R25, R18 ;  /* 0x0000001200197245 */ /* 0x000fe40000201400 */
[C---:B------:R-:W-:Y:S01]  /*2c70*/  FFMA R23, R14.reuse, R23, 0.20012299716472625732 ;  /* 0x3e4ced0b0e177423 */ /* 0x040fe20000000017 */
[----:B------:R-:W-:Y:S02]  /*2c80*/  FSEL R18, RZ, -23, P0 ;  /* 0xc1b80000ff127808 */ /* 0x000fe40000000000 */
[----:B------:R-:W-:Y:S01]  /*2c90*/  FFMA R27, R25, 1.1920928955078125e-07, R24 ;  /* 0x34000000191b7823 */ /* 0x000fe20000000018 */
[C---:B------:R-:W-:Y:S01]  /*2ca0*/  FFMA R23, R14.reuse, R23, -0.24999669194221496582 ;  /* 0xbe7fff220e177423 */ /* 0x040fe20000000017 */
[----:B------:R-:W-:Y:S01]  /*2cb0*/  FMUL R25, R17, 0.5 ;  /* 0x3f00000011197820 */ /* 0x000fe20000400000 */
[----:B------:R-:W-:Y:S01]  /*2cc0*/  FFMA R18, R19, 1.1920928955078125e-07, R18 ;  /* 0x3400000013127823 */ /* 0x000fe20000000012 */
[----:B------:R-:W-:Y:S01]  /*2cd0*/  FFMA R27, R27, 0.69314718246459960938, R22 ;  /* 0x3f3172181b1b7823 */ /* 0x000fe20000000016 */
[----:B------:R-:W-:Y:S01]  /*2ce0*/  FFMA R23, R14, R23, 0.33333182334899902344 ;  /* 0x3eaaaa780e177423 */ /* 0x000fe20000000017 */
[----:B------:R-:W-:Y:S01]  /*2cf0*/  ISETP.GT.U32.AND P0, PT, R20, 0x7f7fffff, PT ;  /* 0x7f7fffff1400780c */ /* 0x000fe20003f04070 */
[----:B------:R-:W-:-:S02]  /*2d00*/  IMAD.MOV.U32 R24, RZ, RZ, 0x7f800000 ;  /* 0x7f800000ff187424 */ /* 0x000fc400078e00ff */
[C---:B------:R-:W-:Y:S02]  /*2d10*/  FFMA R23, R14.reuse, R23, -0.5 ;  /* 0xbf0000000e177423 */ /* 0x040fe40000000017 */
[----:B------:R-:W-:Y:S02]  /*2d20*/  @P1 FFMA R27, R21, R24, +INF ;  /* 0x7f800000151b1423 */ /* 0x000fe40000000018 */
[----:B------:R-:W-:-:S04]  /*2d30*/  FMUL R23, R14, R23 ;  /* 0x000000170e177220 */ /* 0x000fc80000400000 */
[----:B------:R-:W-:Y:S01]  /*2d40*/  FFMA R19, R14, R23, R14 ;  /* 0x000000170e137223 */ /* 0x000fe2000000000e */
[----:B------:R-:W-:Y:S01]  /*2d50*/  FFMA R23, R25, R17, R8 ;  /* 0x0000001119177223 */ /* 0x000fe20000000008 */
[----:B------:R-:W-:Y:S02]  /*2d60*/  MOV R14, R11 ;  /* 0x0000000b000e7202 */ /* 0x000fe40000000f00 */
[----:B------:R-:W-:Y:S01]  /*2d70*/  FFMA R22, R18, 0.69314718246459960938, R19 ;  /* 0x3f31721812167823 */ /* 0x000fe20000000013 */
[----:B------:R-:W-:Y:S01]  /*2d80*/  MOV R19, R10 ;  /* 0x0000000a00137202 */ /* 0x000fe20000000f00 */
[----:B------:R-:W-:Y:S01]  /*2d90*/  @P0 FFMA R22, R20, R24, +INF ;  /* 0x7f80000014160423 */ /* 0x000fe20000000018 */
[----:B----4-:R-:W-:Y:S01]  /*2da0*/  MOV R18, R13 ;  /* 0x0000000d00127202 */ /* 0x010fe20000000f00 */
[----:B------:R2:W-:Y:S01]  /*2db0*/  STG.E.64 desc[UR4][R4.64+0x10], R14 ;  /* 0x0000100e04007986 */ /* 0x0005e2000c101b04 */
[----:B------:R-:W-:Y:S01]  /*2dc0*/  MOV R17, R12 ;  /* 0x0000000c00117202 */ /* 0x000fe20000000f00 */
[----:B------:R-:W-:Y:S01]  /*2dd0*/  FFMA R23, -R8, R9, R23 ;  /* 0x0000000908177223 */ /* 0x000fe20000000117 */
[----:B------:R-:W-:Y:S01]  /*2de0*/  FSEL R10, R27, -INF , P2 ;  /* 0xff8000001b0a7808 */ /* 0x000fe20001000000 */
[----:B------:R2:W-:Y:S01]  /*2df0*/  STG.E.64 desc[UR4][R4.64+0x8], R18 ;  /* 0x0000081204007986 */ /* 0x0005e2000c101b04 */
[----:B------:R-:W-:-:S03]  /*2e00*/  FSETP.NEU.AND P0, PT, R20, RZ, PT ;  /* 0x000000ff1400720b */ /* 0x000fc60003f0d000 */
[----:B------:R2:W-:Y:S01]  /*2e10*/  STG.E.64 desc[UR4][R4.64], R16 ;  /* 0x0000001004007986 */ /* 0x0005e2000c101b04 */
[----:B------:R-:W-:Y:S01]  /*2e20*/  FFMA R23, R8, R10, R23 ;  /* 0x0000000a08177223 */ /* 0x000fe20000000017 */
[----:B------:R-:W-:-:S04]  /*2e30*/  FSEL R22, R22, -INF , P0 ;  /* 0xff80000016167808 */ /* 0x000fc80000000000 */
[----:B------:R-:W-:-:S13]  /*2e40*/  FSETP.LEU.AND P0, PT, R22, R23, PT ;  /* 0x000000171600720b */ /* 0x000fda0003f0b000 */
.L_x_54:
[----:B------:R-:W-:Y:S05]  /*2e50*/  BSYNC.RECONVERGENT B2 ;  /* 0x0000000000027941 */ /* 0x000fea0003800200 */
.L_x_53:
[----:B------:R-:W-:Y:S05]  /*2e60*/  @!P0 BRA `(.L_x_57) ;  /* 0xfffffff000348947 */ /* 0x000fea000383ffff */
[----:B------:R-:W-:Y:S05]  /*2e70*/  BSYNC.RECONVERGENT B1 ;  /* 0x0000000000017941 */ /* 0x000fea0003800200 */
.L_x_46:
        /* <DEDUP_REMOVED lines=8> */
[----:B012---:R-:W-:Y:S01]  /*2f00*/  FFMA R5, R0, R3, R2 ;  /* 0x0000000300057223 */ /* 0x007fe20000000002 */
[----:B----4-:R-:W-:Y:S06]  /*2f10*/  @!P0 BRA `(.L_x_58) ;  /* 0x0000000000148947 */ /* 0x010fec0003800000 */
[----:B------:R-:W-:Y:S01]  /*2f20*/  MOV R0, R8 ;  /* 0x0000000800007202 */ /* 0x000fe20000000f00 */
[----:B------:R-:W-:Y:S01]  /*2f30*/  IMAD.MOV.U32 R3, RZ, RZ, R7 ;  /* 0x000000ffff037224 */ /* 0x000fe200078e0007 */
[----:B------:R-:W-:-:S07]  /*2f40*/  MOV R10, 0x2f60 ;  /* 0x00002f60000a7802 */ /* 0x000fce0000000f00 */
[----:B------:R-:W-:Y:S05]  /*2f50*/  CALL.REL.NOINC `($__internal_2_$__cuda_sm3x_div_rn_noftz_f32_slowpath) ;  /* 0x00000004004c7944 */ /* 0x000fea0003c00000 */
[----:B------:R-:W-:-:S07]  /*2f60*/  MOV R5, R0 ;  /* 0x0000000000057202 */ /* 0x000fce0000000f00 */
.L_x_58:
[----:B------:R-:W-:Y:S05]  /*2f70*/  BSYNC.RECONVERGENT B1 ;  /* 0x0000000000017941 */ /* 0x000fea0003800200 */
.L_x_37:
[----:B------:R-:W-:Y:S05]  /*2f80*/  BSYNC.RECONVERGENT B0 ;  /* 0x0000000000007941 */ /* 0x000fea0003800200 */
.L_x_7:
[----:B------:R-:W0:Y:S02]  /*2f90*/  LDC.64 R2, c[0x0][0x388] ;  /* 0x0000e200ff027b82 */ /* 0x000e240000000a00 */
[----:B0-----:R-:W-:-:S05]  /*2fa0*/  IMAD.WIDE R6, R6, 0x4, R2 ;  /* 0x0000000406067825 */ /* 0x001fca00078e0202 */
[----:B------:R-:W-:Y:S01]  /*2fb0*/  STG.E desc[UR4][R6.64], R5 ;  /* 0x0000000506007986 */ /* 0x000fe2000c101904 */
[----:B------:R-:W-:Y:S05]  /*2fc0*/  EXIT ;  /* 0x000000000000794d */ /* 0x000fea0003800000 */
        .weak           $__internal_0_$__cuda_sm20_rcp_rn_f32_slowpath
        .type           $__internal_0_$__cuda_sm20_rcp_rn_f32_slowpath,@function
        .size           $__internal_0_$__cuda_sm20_rcp_rn_f32_slowpath,($__internal_1_$__cuda_sm20_sqrt_rn_f32_slowpath - $__internal_0_$__cuda_sm20_rcp_rn_f32_slowpath)
$__internal_0_$__cuda_sm20_rcp_rn_f32_slowpath:
[----:B------:R-:W-:Y:S01]  /*2fd0*/  SHF.L.U32 R2, R0, 0x1, RZ ;  /* 0x0000000100027819 */ /* 0x000fe200000006ff */
[----:B------:R-:W-:Y:S03]  /*2fe0*/  BSSY.RECONVERGENT B2, `(.L_x_59) ;  /* 0x0000030000027945 */ /* 0x000fe60003800200 */
[----:B------:R-:W-:-:S04]  /*2ff0*/  SHF.R.U32.HI R2, RZ, 0x18, R2 ;  /* 0x00000018ff027819 */ /* 0x000fc80000011602 */
[----:B------:R-:W-:-:S13]  /*3000*/  ISETP.NE.U32.AND P0, PT, R2, RZ, PT ;  /* 0x000000ff0200720c */ /* 0x000fda0003f05070 */
[----:B------:R-:W-:Y:S05]  /*3010*/  @P0 BRA `(.L_x_60) ;  /* 0x0000000000280947 */ /* 0x000fea0003800000 */
[----:B------:R-:W-:-:S04]  /*3020*/  SHF.L.U32 R2, R0, 0x1, RZ ;  /* 0x0000000100027819 */ /* 0x000fc800000006ff */
[----:B------:R-:W-:-:S13]  /*3030*/  ISETP.NE.AND P0, PT, R2, RZ, PT ;  /* 0x000000ff0200720c */ /* 0x000fda0003f05270 */
[----:B------:R-:W-:Y:S01]  /*3040*/  @P0 FFMA R12, R0, 1.84467440737095516160e+19, RZ ;  /* 0x5f800000000c0823 */ /* 0x000fe200000000ff */
[----:B------:R-:W-:Y:S08]  /*3050*/  @!P0 MUFU.RCP R11, R0 ;  /* 0x00000000000b8308 */ /* 0x000ff00000001000 */
[----:B------:R-:W0:Y:S02]  /*3060*/  @P0 MUFU.RCP R13, R12 ;  /* 0x0000000c000d0308 */ /* 0x000e240000001000 */
[----:B0-----:R-:W-:-:S04]  /*3070*/  @P0 FFMA R2, R12, R13, -1 ;  /* 0xbf8000000c020423 */ /* 0x001fc8000000000d */
[----:B------:R-:W-:-:S04]  /*3080*/  @P0 FADD.FTZ R2, -R2, -RZ ;  /* 0x800000ff02020221 */ /* 0x000fc80000010100 */
[----:B------:R-:W-:-:S04]  /*3090*/  @P0 FFMA R2, R13, R2, R13 ;  /* 0x000000020d020223 */ /* 0x000fc8000000000d */
[----:B------:R-:W-:Y:S01]  /*30a0*/  @P0 FFMA R11, R2, 1.84467440737095516160e+19, RZ ;  /* 0x5f800000020b0823 */ /* 0x000fe200000000ff */
[----:B------:R-:W-:Y:S06]  /*30b0*/  BRA `(.L_x_61) ;  /* 0x0000000000887947 */ /* 0x000fec0003800000 */
.L_x_60:
[----:B------:R-:W-:-:S04]  /*30c0*/  IADD3 R16, PT, PT, R2, -0xfd, RZ ;  /* 0xffffff0302107810 */ /* 0x000fc80007ffe0ff */
[----:B------:R-:W-:-:S13]  /*30d0*/  ISETP.GT.U32.AND P0, PT, R16, 0x1, PT ;  /* 0x000000011000780c */ /* 0x000fda0003f04070 */
[----:B------:R-:W-:Y:S05]  /*30e0*/  @P0 BRA `(.L_x_62) ;  /* 0x0000000000780947 */ /* 0x000fea0003800000 */
[----:B------:R-:W-:Y:S01]  /*30f0*/  LOP3.LUT R11, R0, 0x7fffff, RZ, 0xc0, !PT ;  /* 0x007fffff000b7812 */ /* 0x000fe200078ec0ff */
[----:B------:R-:W-:-:S03]  /*3100*/  HFMA2 R15, -RZ, RZ, 0, 1.78813934326171875e-07 ;  /* 0x00000003ff0f7431 */ /* 0x000fc600000001ff */
[----:B------:R-:W-:-:S04]  /*3110*/  LOP3.LUT R11, R11, 0x3f800000, RZ, 0xfc, !PT ;  /* 0x3f8000000b0b7812 */ /* 0x000fc800078efcff */
[----:B------:R-:W0:Y:S01]  /*3120*/  MUFU.RCP R12, R11 ;  /* 0x0000000b000c7308 */ /* 0x000e220000001000 */
[----:B------:R-:W-:Y:S01]  /*3130*/  SHF.L.U32 R15, R15, R16, RZ ;  /* 0x000000100f0f7219 */ /* 0x000fe200000006ff */
[----:B0-----:R-:W-:-:S04]  /*3140*/  FFMA R13, R11, R12, -1 ;  /* 0xbf8000000b0d7423 */ /* 0x001fc8000000000c */
[----:B------:R-:W-:-:S04]  /*3150*/  FADD.FTZ R13, -R13, -RZ ;  /* 0x800000ff0d0d7221 */ /* 0x000fc80000010100 */
[CCC-:B------:R-:W-:Y:S01]  /*3160*/  FFMA.RM R14, R12.reuse, R13.reuse, R12.reuse ;  /* 0x0000000d0c0e7223 */ /* 0x1c0fe2000000400c */
[----:B------:R-:W-:-:S04]  /*3170*/  FFMA.RP R13, R12, R13, R12 ;  /* 0x0000000d0c0d7223 */ /* 0x000fc8000000800c */
[C---:B------:R-:W-:Y:S02]  /*3180*/  LOP3.LUT R12, R14.reuse, 0x7fffff, RZ, 0xc0, !PT ;  /* 0x007fffff0e0c7812 */ /* 0x040fe400078ec0ff */
[----:B------:R-:W-:Y:S02]  /*3190*/  FSETP.NEU.FTZ.AND P0, PT, R14, R13, PT ;  /* 0x0000000d0e00720b */ /* 0x000fe40003f1d000 */
[----:B------:R-:W-:Y:S02]  /*31a0*/  LOP3.LUT R12, R12, 0x800000, RZ, 0xfc, !PT ;  /* 0x008000000c0c7812 */ /* 0x000fe400078efcff */
[----:B------:R-:W-:Y:S02]  /*31b0*/  SEL R13, RZ, 0xffffffff, !P0 ;  /* 0xffffffffff0d7807 */ /* 0x000fe40004000000 */
[----:B------:R-:W-:-:S03]  /*31c0*/  LOP3.LUT R15, R15, R12, RZ, 0xc0, !PT ;  /* 0x0000000c0f0f7212 */ /* 0x000fc600078ec0ff */
[----:B------:R-:W-:Y:S01]  /*31d0*/  IMAD.MOV R13, RZ, RZ, -R13 ;  /* 0x000000ffff0d7224 */ /* 0x000fe200078e0a0d */
[----:B------:R-:W-:-:S04]  /*31e0*/  SHF.R.U32.HI R15, RZ, R16, R15 ;  /* 0x00000010ff0f7219 */ /* 0x000fc8000001160f */
[----:B------:R-:W-:Y:S02]  /*31f0*/  LOP3.LUT P1, RZ, R13, R16, R12, 0xf8, !PT ;  /* 0x000000100dff7212 */ /* 0x000fe4000782f80c */
[C---:B------:R-:W-:Y:S02]  /*3200*/  LOP3.LUT P0, RZ, R15.reuse, 0x1, RZ, 0xc0, !PT ;  /* 0x000000010fff7812 */ /* 0x040fe4000780c0ff */
[----:B------:R-:W-:-:S04]  /*3210*/  LOP3.LUT P2, RZ, R15, 0x2, RZ, 0xc0, !PT ;  /* 0x000000020fff7812 */ /* 0x000fc8000784c0ff */
[----:B------:R-:W-:Y:S02]  /*3220*/  PLOP3.LUT P0, PT, P0, P1, P2, 0xe0, 0x0 ;  /* 0x000000000000781c */ /* 0x000fe40000703c20 */
[----:B------:R-:W-:Y:S02]  /*3230*/  LOP3.LUT P1, RZ, R0, 0x7fffff, RZ, 0xc0, !PT ;  /* 0x007fffff00ff7812 */ /* 0x000fe4000782c0ff */
[----:B------:R-:W-:-:S04]  /*3240*/  SEL R11, RZ, 0x1, !P0 ;  /* 0x00000001ff0b7807 */ /* 0x000fc80004000000 */
[----:B------:R-:W-:-:S04]  /*3250*/  IADD3 R11, PT, PT, -R11, RZ, RZ ;  /* 0x000000ff0b0b7210 */ /* 0x000fc80007ffe1ff */
[----:B------:R-:W-:Y:S02]  /*3260*/  ISETP.GE.AND P0, PT, R11, RZ, PT ;  /* 0x000000ff0b00720c */ /* 0x000fe40003f06270 */
[----:B------:R-:W-:-:S04]  /*3270*/  IADD3 R11, PT, PT, R2, -0xfc, RZ ;  /* 0xffffff04020b7810 */ /* 0x000fc80007ffe0ff */
[----:B------:R-:W-:-:S07]  /*3280*/  SHF.R.U32.HI R11, RZ, R11, R12 ;  /* 0x0000000bff0b7219 */ /* 0x000fce000001160c */
[----:B------:R-:W-:-:S04]  /*3290*/  @!P0 IADD3 R11, PT, PT, R11, 0x1, RZ ;  /* 0x000000010b0b8810 */ /* 0x000fc80007ffe0ff */
[----:B------:R-:W-:-:S04]  /*32a0*/  @!P1 SHF.L.U32 R11, R11, 0x1, RZ ;  /* 0x000000010b0b9819 */ /* 0x000fc800000006ff */
[----:B------:R-:W-:Y:S01]  /*32b0*/  LOP3.LUT R11, R11, 0x80000000, R0, 0xf8, !PT ;  /* 0x800000000b0b7812 */ /* 0x000fe200078ef800 */
[----:B------:R-:W-:Y:S06]  /*32c0*/  BRA `(.L_x_61) ;  /* 0x0000000000047947 */ /* 0x000fec0003800000 */
.L_x_62:
[----:B------:R0:W1:Y:S02]  /*32d0*/  MUFU.RCP R11, R0 ;  /* 0x00000000000b7308 */ /* 0x0000640000001000 */
.L_x_61:
[----:B------:R-:W-:Y:S05]  /*32e0*/  BSYNC.RECONVERGENT B2 ;  /* 0x0000000000027941 */ /* 0x000fea0003800200 */
.L_x_59:
[----:B01----:R-:W-:Y:S01]  /*32f0*/  MOV R0, R11 ;  /* 0x0000000b00007202 */ /* 0x003fe20000000f00 */
[----:B------:R-:W-:-:S04]  /*3300*/  IMAD.MOV.U32 R11, RZ, RZ, 0x0 ;  /* 0x00000000ff0b7424 */ /* 0x000fc800078e00ff */
[----:B------:R-:W-:Y:S05]  /*3310*/  RET.REL.NODEC R10 `(_Z12sample_thetaP17curandStateXORWOWPfPKiPKfffi) ;  /* 0xffffffcc0a387950 */ /* 0x000fea0003c3ffff */
        .weak           $__internal_1_$__cuda_sm20_sqrt_rn_f32_slowpath
        .type           $__internal_1_$__cuda_sm20_sqrt_rn_f32_slowpath,@function
        .size           $__internal_1_$__cuda_sm20_sqrt_rn_f32_slowpath,($__internal_2_$__cuda_sm3x_div_rn_noftz_f32_slowpath - $__internal_1_$__cuda_sm20_sqrt_rn_f32_slowpath)
$__internal_1_$__cuda_sm20_sqrt_rn_f32_slowpath:
[----:B------:R-:W-:-:S13]  /*3320*/  LOP3.LUT P0, RZ, R0, 0x7fffffff, RZ, 0xc0, !PT ;  /* 0x7fffffff00ff7812 */ /* 0x000fda000780c0ff */
[----:B------:R-:W-:Y:S01]  /*3330*/  @!P0 MOV R10, R0 ;  /* 0x00000000000a8202 */ /* 0x000fe20000000f00 */
[----:B------:R-:W-:Y:S06]  /*3340*/  @!P0 BRA `(.L_x_63) ;  /* 0x0000000000408947 */ /* 0x000fec0003800000 */
[----:B------:R-:W-:-:S13]  /*3350*/  FSETP.GEU.FTZ.AND P0, PT, R0, RZ, PT ;  /* 0x000000ff0000720b */ /* 0x000fda0003f1e000 */
[----:B------:R-:W-:Y:S01]  /*3360*/  @!P0 MOV R10, 0x7fffffff ;  /* 0x7fffffff000a8802 */ /* 0x000fe20000000f00 */
[----:B------:R-:W-:Y:S06]  /*3370*/  @!P0 BRA `(.L_x_63) ;  /* 0x0000000000348947 */ /* 0x000fec0003800000 */
[----:B------:R-:W-:-:S13]  /*3380*/  FSETP.GTU.FTZ.AND P0, PT, |R0|, +INF , PT ;  /* 0x7f8000000000780b */ /* 0x000fda0003f1c200 */
[----:B------:R-:W-:Y:S01]  /*3390*/  @P0 FADD.FTZ R10, R0, 1 ;  /* 0x3f800000000a0421 */ /* 0x000fe20000010000 */
[----:B------:R-:W-:Y:S06]  /*33a0*/  @P0 BRA `(.L_x_63) ;  /* 0x0000000000280947 */ /* 0x000fec0003800000 */
[----:B------:R-:W-:-:S13]  /*33b0*/  FSETP.NEU.FTZ.AND P0, PT, |R0|, +INF , PT ;  /* 0x7f8000000000780b */ /* 0x000fda0003f1d200 */
[----:B------:R-:W-:-:S04]  /*33c0*/  @P0 FFMA R11, R0, 1.84467440737095516160e+19, RZ ;  /* 0x5f800000000b0823 */ /* 0x000fc800000000ff */
[----:B------:R-:W0:Y:S02]  /*33d0*/  @P0 MUFU.RSQ R10, R11 ;  /* 0x0000000b000a0308 */ /* 0x000e240000001400 */
[----:B0-----:R-:W-:Y:S01]  /*33e0*/  @P0 FMUL.FTZ R18, R11, R10 ;  /* 0x0000000a0b120220 */ /* 0x001fe20000410000 */
[----:B------:R-:W-:Y:S01]  /*33f0*/  @P0 FMUL.FTZ R15, R10, 0.5 ;  /* 0x3f0000000a0f0820 */ /* 0x000fe20000410000 */
[----:B------:R-:W-:Y:S02]  /*3400*/  @!P0 MOV R10, R0 ;  /* 0x00000000000a8202 */ /* 0x000fe40000000f00 */
[----:B------:R-:W-:-:S04]  /*3410*/  @P0 FADD.FTZ R13, -R18, -RZ ;  /* 0x800000ff120d0221 */ /* 0x000fc80000010100 */
[----:B------:R-:W-:-:S04]  /*3420*/  @P0 FFMA R13, R18, R13, R11 ;  /* 0x0000000d120d0223 */ /* 0x000fc8000000000b */
[----:B------:R-:W-:-:S04]  /*3430*/  @P0 FFMA R13, R13, R15, R18 ;  /* 0x0000000f0d0d0223 */ /* 0x000fc80000000012 */
[----:B------:R-:W-:-:S07]  /*3440*/  @P0 FMUL.FTZ R10, R13, 2.3283064365386962891e-10 ;  /* 0x2f8000000d0a0820 */ /* 0x000fce0000410000 */
.L_x_63:
[----:B------:R-:W-:Y:S01]  /*3450*/  MOV R0, R10 ;  /* 0x0000000a00007202 */ /* 0x000fe20000000f00 */
[----:B------:R-:W-:Y:S01]  /*3460*/  IMAD.MOV.U32 R11, RZ, RZ, 0x0 ;  /* 0x00000000ff0b7424 */ /* 0x000fe200078e00ff */
[----:B------:R-:W-:-:S04]  /*3470*/  MOV R10, R19 ;  /* 0x00000013000a7202 */ /* 0x000fc80000000f00 */
[----:B------:R-:W-:Y:S05]  /*3480*/  RET.REL.NODEC R10 `(_Z12sample_thetaP17curandStateXORWOWPfPKiPKfffi) ;  /* 0xffffffc80adc7950 */ /* 0x000fea0003c3ffff */
        .weak           $__internal_2_$__cuda_sm3x_div_rn_noftz_f32_slowpath
        .type           $__internal_2_$__cuda_sm3x_div_rn_noftz_f32_slowpath,@function
        .size           $__internal_2_$__cuda_sm3x_div_rn_noftz_f32_slowpath,(.L_x_87 - $__internal_2_$__cuda_sm3x_div_rn_noftz_f32_slowpath)
$__internal_2_$__cuda_sm3x_div_rn_noftz_f32_slowpath:
[----:B------:R-:W-:Y:S01]  /*3490*/  SHF.R.U32.HI R2, RZ, 0x17, R3 ;  /* 0x00000017ff027819 */ /* 0x000fe20000011603 */
[----:B------:R-:W-:Y:S01]  /*34a0*/  BSSY.RECONVERGENT B2, `(.L_x_64) ;  /* 0x0000063000027945 */ /* 0x000fe20003800200 */
[----:B------:R-:W-:Y:S02]  /*34b0*/  SHF.R.U32.HI R11, RZ, 0x17, R0 ;  /* 0x00000017ff0b7819 */ /* 0x000fe40000011600 */
[----:B------:R-:W-:Y:S02]  /*34c0*/  LOP3.LUT R2, R2, 0xff, RZ, 0xc0, !PT ;  /* 0x000000ff02027812 */ /* 0x000fe400078ec0ff */
[----:B------:R-:W-:Y:S02]  /*34d0*/  LOP3.LUT R15, R11, 0xff, RZ, 0xc0, !PT ;  /* 0x000000ff0b0f7812 */ /* 0x000fe400078ec0ff */
[----:B------:R-:W-:Y:S02]  /*34e0*/  IADD3 R14, PT, PT, R2, -0x1, RZ ;  /* 0xffffffff020e7810 */ /* 0x000fe40007ffe0ff */
[----:B------:R-:W-:-:S02]  /*34f0*/  IADD3 R12, PT, PT, R15, -0x1, RZ ;  /* 0xffffffff0f0c7810 */ /* 0x000fc40007ffe0ff */
[----:B------:R-:W-:Y:S02]  /*3500*/  ISETP.GT.U32.AND P0, PT, R14, 0xfd, PT ;  /* 0x000000fd0e00780c */ /* 0x000fe40003f04070 */
[----:B------:R-:W-:Y:S02]  /*3510*/  MOV R13, R3 ;  /* 0x00000003000d7202 */ /* 0x000fe40000000f00 */
[----:B------:R-:W-:-:S13]  /*3520*/  ISETP.GT.U32.OR P0, PT, R12, 0xfd, P0 ;  /* 0x000000fd0c00780c */ /* 0x000fda0000704470 */
[----:B------:R-:W-:Y:S01]  /*3530*/  @!P0 MOV R11, RZ ;  /* 0x000000ff000b8202 */ /* 0x000fe20000000f00 */
[----:B------:R-:W-:Y:S06]  /*3540*/  @!P0 BRA `(.L_x_65) ;  /* 0x00000000005c8947 */ /* 0x000fec0003800000 */
[----:B------:R-:W-:Y:S02]  /*3550*/  FSETP.GTU.FTZ.AND P0, PT, |R0|, +INF , PT ;  /* 0x7f8000000000780b */ /* 0x000fe40003f1c200 */
[----:B------:R-:W-:-:S04]  /*3560*/  FSETP.GTU.FTZ.AND P1, PT, |R3|, +INF , PT ;  /* 0x7f8000000300780b */ /* 0x000fc80003f3c200 */
[----:B------:R-:W-:-:S13]  /*3570*/  PLOP3.LUT P0, PT, P0, P1, PT, 0xf8, 0x8f ;  /* 0x00000000008f781c */ /* 0x000fda0000703f70 */
[----:B------:R-:W-:Y:S05]  /*3580*/  @P0 BRA `(.L_x_66) ;  /* 0x00000004004c0947 */ /* 0x000fea0003800000 */
[----:B------:R-:W-:-:S13]  /*3590*/  LOP3.LUT P0, RZ, R13, 0x7fffffff, R0, 0xc8, !PT ;  /* 0x7fffffff0dff7812 */ /* 0x000fda000780c800 */
[----:B------:R-:W-:Y:S05]  /*35a0*/  @!P0 BRA `(.L_x_67) ;  /* 0x00000004003c8947 */ /* 0x000fea0003800000 */
[C---:B------:R-:W-:Y:S02]  /*35b0*/  FSETP.NEU.FTZ.AND P2, PT, |R0|.reuse, +INF , PT ;  /* 0x7f8000000000780b */ /* 0x040fe40003f5d200 */
[----:B------:R-:W-:Y:S02]  /*35c0*/  FSETP.NEU.FTZ.AND P1, PT, |R3|, +INF , PT ;  /* 0x7f8000000300780b */ /* 0x000fe40003f3d200 */
[----:B------:R-:W-:-:S11]  /*35d0*/  FSETP.NEU.FTZ.AND P0, PT, |R0|, +INF , PT ;  /* 0x7f8000000000780b */ /* 0x000fd60003f1d200 */
[----:B------:R-:W-:Y:S05]  /*35e0*/  @!P1 BRA !P2, `(.L_x_67) ;  /* 0x00000004002c9947 */ /* 0x000fea0005000000 */
[----:B------:R-:W-:-:S04]  /*35f0*/  LOP3.LUT P2, RZ, R0, 0x7fffffff, RZ, 0xc0, !PT ;  /* 0x7fffffff00ff7812 */ /* 0x000fc8000784c0ff */
[----:B------:R-:W-:-:S13]  /*3600*/  PLOP3.LUT P1, PT, P1, P2, PT, 0x2f, 0xf2 ;  /* 0x0000000000f2781c */ /* 0x000fda0000f24577 */
[----:B------:R-:W-:Y:S05]  /*3610*/  @P1 BRA `(.L_x_68) ;  /* 0x0000000400181947 */ /* 0x000fea0003800000 */
[----:B------:R-:W-:-:S04]  /*3620*/  LOP3.LUT P1, RZ, R13, 0x7fffffff, RZ, 0xc0, !PT ;  /* 0x7fffffff0dff7812 */ /* 0x000fc8000782c0ff */
[----:B------:R-:W-:-:S13]  /*3630*/  PLOP3.LUT P0, PT, P0, P1, PT, 0x2f, 0xf2 ;  /* 0x0000000000f2781c */ /* 0x000fda0000702577 */
[----:B------:R-:W-:Y:S05]  /*3640*/  @P0 BRA `(.L_x_69) ;  /* 0x0000000400000947 */ /* 0x000fea0003800000 */
[----:B------:R-:W-:Y:S02]  /*3650*/  ISETP.GE.AND P0, PT, R12, RZ, PT ;  /* 0x000000ff0c00720c */ /* 0x000fe40003f06270 */
[----:B------:R-:W-:-:S11]  /*3660*/  ISETP.GE.AND P1, PT, R14, RZ, PT ;  /* 0x000000ff0e00720c */ /* 0x000fd60003f26270 */
[----:B------:R-:W-:Y:S01]  /*3670*/  @P0 MOV R11, RZ ;  /* 0x000000ff000b0202 */ /* 0x000fe20000000f00 */
[----:B------:R-:W-:Y:S02]  /*3680*/  @!P0 IMAD.MOV.U32 R11, RZ, RZ, -0x40 ;  /* 0xffffffc0ff0b8424 */ /* 0x000fe400078e00ff */
[----:B------:R-:W-:Y:S01]  /*3690*/  @!P0 FFMA R0, R0, 1.84467440737095516160e+19, RZ ;  /* 0x5f80000000008823 */ /* 0x000fe200000000ff */
[----:B------:R-:W-:Y:S02]  /*36a0*/  @!P1 FFMA R13, R3, 1.84467440737095516160e+19, RZ ;  /* 0x5f800000030d9823 */ /* 0x000fe400000000ff */
[----:B------:R-:W-:-:S07]  /*36b0*/  @!P1 IADD3 R11, PT, PT, R11, 0x40, RZ ;  /* 0x000000400b0b9810 */ /* 0x000fce0007ffe0ff */
.L_x_65:
[----:B------:R-:W-:Y:S01]  /*36c0*/  LEA R12, R2, 0xc0800000, 0x17 ;  /* 0xc0800000020c7811 */ /* 0x000fe200078eb8ff */
[----:B------:R-:W-:Y:S01]  /*36d0*/  BSSY.RECONVERGENT B3, `(.L_x_70) ;  /* 0x0000036000037945 */ /* 0x000fe20003800200 */
[----:B------:R-:W-:Y:S02]  /*36e0*/  IADD3 R15, PT, PT, R15, -0x7f, RZ ;  /* 0xffffff810f0f7810 */ /* 0x000fe40007ffe0ff */
[----:B------:R-:W-:-:S03]  /*36f0*/  IADD3 R14, PT, PT, -R12, R13, RZ ;  /* 0x0000000d0c0e7210 */ /* 0x000fc60007ffe1ff */
[C---:B------:R-:W-:Y:S01]  /*3700*/  IMAD R0, R15.reuse, -0x800000, R0 ;  /* 0xff8000000f007824 */ /* 0x040fe200078e0200 */
[----:B------:R0:W1:Y:S01]  /*3710*/  MUFU.RCP R13, R14 ;  /* 0x0000000e000d7308 */ /* 0x0000620000001000 */
[----:B------:R-:W-:Y:S01]  /*3720*/  FADD.FTZ R17, -R14, -RZ ;  /* 0x800000ff0e117221 */ /* 0x000fe20000010100 */
[----:B0-----:R-:W-:-:S04]  /*3730*/  IADD3 R14, PT, PT, R15, 0x7f, -R2 ;  /* 0x0000007f0f0e7810 */ /* 0x001fc80007ffe802 */
[----:B------:R-:W-:Y:S01]  /*3740*/  IADD3 R11, PT, PT, R14, R11, RZ ;  /* 0x0000000b0e0b7210 */ /* 0x000fe20007ffe0ff */
[----:B-1----:R-:W-:-:S04]  /*3750*/  FFMA R12, R13, R17, 1 ;  /* 0x3f8000000d0c7423 */ /* 0x002fc80000000011 */
[----:B------:R-:W-:-:S04]  /*3760*/  FFMA R13, R13, R12, R13 ;  /* 0x0000000c0d0d7223 */ /* 0x000fc8000000000d */
[----:B------:R-:W-:-:S04]  /*3770*/  FFMA R12, R0, R13, RZ ;  /* 0x0000000d000c7223 */ /* 0x000fc800000000ff */
[----:B------:R-:W-:-:S04]  /*3780*/  FFMA R18, R17, R12, R0 ;  /* 0x0000000c11127223 */ /* 0x000fc80000000000 */
[----:B------:R-:W-:-:S04]  /*3790*/  FFMA R12, R13, R18, R12 ;  /* 0x000000120d0c7223 */ /* 0x000fc8000000000c */
[----:B------:R-:W-:-:S04]  /*37a0*/  FFMA R17, R17, R12, R0 ;  /* 0x0000000c11117223 */ /* 0x000fc80000000000 */
[----:B------:R-:W-:-:S05]  /*37b0*/  FFMA R0, R13, R17, R12 ;  /* 0x000000110d007223 */ /* 0x000fca000000000c */
[----:B------:R-:W-:-:S04]  /*37c0*/  SHF.R.U32.HI R2, RZ, 0x17, R0 ;  /* 0x00000017ff027819 */ /* 0x000fc80000011600 */
[----:B------:R-:W-:-:S04]  /*37d0*/  LOP3.LUT R2, R2, 0xff, RZ, 0xc0, !PT ;  /* 0x000000ff02027812 */ /* 0x000fc800078ec0ff */
[----:B------:R-:W-:-:S05]  /*37e0*/  IADD3 R14, PT, PT, R2, R11, RZ ;  /* 0x0000000b020e7210 */ /* 0x000fca0007ffe0ff */
[----:B------:R-:W-:-:S05]  /*37f0*/  VIADD R2, R14, 0xffffffff ;  /* 0xffffffff0e027836 */ /* 0x000fca0000000000 */
[----:B------:R-:W-:-:S13]  /*3800*/  ISETP.GE.U32.AND P0, PT, R2, 0xfe, PT ;  /* 0x000000fe0200780c */ /* 0x000fda0003f06070 */
[----:B------:R-:W-:Y:S05]  /*3810*/  @!P0 BRA `(.L_x_71) ;  /* 0x0000000000808947 */ /* 0x000fea0003800000 */
[----:B------:R-:W-:-:S13]  /*3820*/  ISETP.GT.AND P0, PT, R14, 0xfe, PT ;  /* 0x000000fe0e00780c */ /* 0x000fda0003f04270 */
[----:B------:R-:W-:Y:S05]  /*3830*/  @P0 BRA `(.L_x_72) ;  /* 0x00000000006c0947 */ /* 0x000fea0003800000 */
[----:B------:R-:W-:-:S13]  /*3840*/  ISETP.GE.AND P0, PT, R14, 0x1, PT ;  /* 0x000000010e00780c */ /* 0x000fda0003f06270 */
[----:B------:R-:W-:Y:S05]  /*3850*/  @P0 BRA `(.L_x_73) ;  /* 0x0000000000740947 */ /* 0x000fea0003800000 */
[----:B------:R-:W-:Y:S02]  /*3860*/  ISETP.GE.AND P0, PT, R14, -0x18, PT ;  /* 0xffffffe80e00780c */ /* 0x000fe40003f06270 */
[----:B------:R-:W-:-:S11]  /*3870*/  LOP3.LUT R0, R0, 0x80000000, RZ, 0xc0, !PT ;  /* 0x8000000000007812 */ /* 0x000fd600078ec0ff */
[----:B------:R-:W-:Y:S05]  /*3880*/  @!P0 BRA `(.L_x_73) ;  /* 0x0000000000688947 */ /* 0x000fea0003800000 */
[CCC-:B------:R-:W-:Y:S01]  /*3890*/  FFMA.RZ R2, R13.reuse, R17.reuse, R12.reuse ;  /* 0x000000110d027223 */ /* 0x1c0fe2000000c00c */
[C---:B------:R-:W-:Y:S02]  /*38a0*/  ISETP.NE.AND P2, PT, R14.reuse, RZ, PT ;  /* 0x000000ff0e00720c */ /* 0x040fe40003f45270 */
[----:B------:R-:W-:Y:S02]  /*38b0*/  ISETP.NE.AND P1, PT, R14, RZ, PT ;  /* 0x000000ff0e00720c */ /* 0x000fe40003f25270 */
[----:B------:R-:W-:Y:S01]  /*38c0*/  LOP3.LUT R11, R2, 0x7fffff, RZ, 0xc0, !PT ;  /* 0x007fffff020b7812 */ /* 0x000fe200078ec0ff */
[CCC-:B------:R-:W-:Y:S01]  /*38d0*/  FFMA.RP R2, R13.reuse, R17.reuse, R12.reuse ;  /* 0x000000110d027223 */ /* 0x1c0fe2000000800c */
[----:B------:R-:W-:Y:S01]  /*38e0*/  FFMA.RM R13, R13, R17, R12 ;  /* 0x000000110d0d7223 */ /* 0x000fe2000000400c */
[----:B------:R-:W-:Y:S02]  /*38f0*/  IADD3 R12, PT, PT, R14, 0x20, RZ ;  /* 0x000000200e0c7810 */ /* 0x000fe40007ffe0ff */
[----:B------:R-:W-:-:S02]  /*3900*/  LOP3.LUT R11, R11, 0x800000, RZ, 0xfc, !PT ;  /* 0x008000000b0b7812 */ /* 0x000fc400078efcff */
[----:B------:R-:W-:Y:S02]  /*3910*/  IADD3 R14, PT, PT, -R14, RZ, RZ ;  /* 0x000000ff0e0e7210 */ /* 0x000fe40007ffe1ff */
[----:B------:R-:W-:Y:S02]  /*3920*/  SHF.L.U32 R12, R11, R12, RZ ;  /* 0x0000000c0b0c7219 */ /* 0x000fe400000006ff */
[----:B------:R-:W-:Y:S02]  /*3930*/  FSETP.NEU.FTZ.AND P0, PT, R2, R13, PT ;  /* 0x0000000d0200720b */ /* 0x000fe40003f1d000 */
[----:B------:R-:W-:Y:S02]  /*3940*/  SEL R2, R14, RZ, P2 ;  /* 0x000000ff0e027207 */ /* 0x000fe40001000000 */
[----:B------:R-:W-:Y:S02]  /*3950*/  ISETP.NE.AND P1, PT, R12, RZ, P1 ;  /* 0x000000ff0c00720c */ /* 0x000fe40000f25270 */
[----:B------:R-:W-:-:S02]  /*3960*/  SHF.R.U32.HI R2, RZ, R2, R11 ;  /* 0x00000002ff027219 */ /* 0x000fc4000001160b */
[----:B------:R-:W-:Y:S02]  /*3970*/  PLOP3.LUT P0, PT, P0, P1, PT, 0xf8, 0x8f ;  /* 0x00000000008f781c */ /* 0x000fe40000703f70 */
[----:B------:R-:W-:Y:S02]  /*3980*/  SHF.R.U32.HI R12, RZ, 0x1, R2 ;  /* 0x00000001ff0c7819 */ /* 0x000fe40000011602 */
[----:B------:R-:W-:-:S04]  /*3990*/  SEL R11, RZ, 0x1, !P0 ;  /* 0x00000001ff0b7807 */ /* 0x000fc80004000000 */
[----:B------:R-:W-:-:S04]  /*39a0*/  LOP3.LUT R11, R11, 0x1, R12, 0xf8, !PT ;  /* 0x000000010b0b7812 */ /* 0x000fc800078ef80c */
[----:B------:R-:W-:-:S04]  /*39b0*/  LOP3.LUT R11, R11, R2, RZ, 0xc0, !PT ;  /* 0x000000020b0b7212 */ /* 0x000fc800078ec0ff */
[----:B------:R-:W-:-:S04]  /*39c0*/  IADD3 R11, PT, PT, R12, R11, RZ ;  /* 0x0000000b0c0b7210 */ /* 0x000fc80007ffe0ff */
[----:B------:R-:W-:Y:S01]  /*39d0*/  LOP3.LUT R0, R11, R0, RZ, 0xfc, !PT ;  /* 0x000000000b007212 */ /* 0x000fe200078efcff */
[----:B------:R-:W-:Y:S06]  /*39e0*/  BRA `(.L_x_73) ;  /* 0x0000000000107947 */ /* 0x000fec0003800000 */
.L_x_72:
[----:B------:R-:W-:-:S04]  /*39f0*/  LOP3.LUT R0, R0, 0x80000000, RZ, 0xc0, !PT ;  /* 0x8000000000007812 */ /* 0x000fc800078ec0ff */
[----:B------:R-:W-:Y:S01]  /*3a00*/  LOP3.LUT R0, R0, 0x7f800000, RZ, 0xfc, !PT ;  /* 0x7f80000000007812 */ /* 0x000fe200078efcff */
[----:B------:R-:W-:Y:S06]  /*3a10*/  BRA `(.L_x_73) ;  /* 0x0000000000047947 */ /* 0x000fec0003800000 */
.L_x_71:
[----:B------:R-:W-:-:S07]  /*3a20*/  LEA R0, R11, R0, 0x17 ;  /* 0x000000000b007211 */ /* 0x000fce00078eb8ff */
.L_x_73:
[----:B------:R-:W-:Y:S05]  /*3a30*/  BSYNC.RECONVERGENT B3 ;  /* 0x0000000000037941 */ /* 0x000fea0003800200 */
.L_x_70:
[----:B------:R-:W-:Y:S05]  /*3a40*/  BRA `(.L_x_74) ;  /* 0x0000000000207947 */ /* 0x000fea0003800000 */
.L_x_69:
[----:B------:R-:W-:-:S04]  /*3a50*/  LOP3.LUT R0, R13, 0x80000000, R0, 0x48, !PT ;  /* 0x800000000d007812 */ /* 0x000fc800078e4800 */
[----:B------:R-:W-:Y:S01]  /*3a60*/  LOP3.LUT R0, R0, 0x7f800000, RZ, 0xfc, !PT ;  /* 0x7f80000000007812 */ /* 0x000fe200078efcff */
[----:B------:R-:W-:Y:S06]  /*3a70*/  BRA `(.L_x_74) ;  /* 0x0000000000147947 */ /* 0x000fec0003800000 */
.L_x_68:
[----:B------:R-:W-:Y:S01]  /*3a80*/  LOP3.LUT R0, R13, 0x80000000, R0, 0x48, !PT ;  /* 0x800000000d007812 */ /* 0x000fe200078e4800 */
[----:B------:R-:W-:Y:S06]  /*3a90*/  BRA `(.L_x_74) ;  /* 0x00000000000c7947 */ /* 0x000fec0003800000 */
.L_x_67:
[----:B------:R-:W0:Y:S01]  /*3aa0*/  MUFU.RSQ R0, -QNAN ;  /* 0xffc0000000007908 */ /* 0x000e220000001400 */
[----:B------:R-:W-:Y:S05]  /*3ab0*/  BRA `(.L_x_74) ;  /* 0x0000000000047947 */ /* 0x000fea0003800000 */
.L_x_66:
[----:B------:R-:W-:-:S07]  /*3ac0*/  FADD.FTZ R0, R0, R3 ;  /* 0x0000000300007221 */ /* 0x000fce0000010000 */
.L_x_74:
[----:B------:R-:W-:Y:S05]  /*3ad0*/  BSYNC.RECONVERGENT B2 ;  /* 0x0000000000027941 */ /* 0x000fea0003800200 */
.L_x_64:
[----:B------:R-:W-:-:S04]  /*3ae0*/  HFMA2 R11, -RZ, RZ, 0, 0 ;  /* 0x00000000ff0b7431 */ /* 0x000fc800000001ff */
[----:B0-----:R-:W-:Y:S05]  /*3af0*/  RET.REL.NODEC R10 `(_Z12sample_thetaP17curandStateXORWOWPfPKiPKfffi) ;  /* 0xffffffc40a407950 */ /* 0x001fea0003c3ffff */
.L_x_75:
        /* <DEDUP_REMOVED lines=16> */
.L_x_87:


//--------------------- .text._Z12setup_kernelP17curandStateXORWOWij --------------------------
	.section	.text._Z12setup_kernelP17curandStateXORWOWij,"ax",@progbits
	.align	128
        .global         _Z12setup_kernelP17curandStateXORWOWij
        .type           _Z12setup_kernelP17curandStateXORWOWij,@function
        .size           _Z12setup_kernelP17curandStateXORWOWij,(.L_x_90 - _Z12setup_kernelP17curandStateXORWOWij)
        .other          _Z12setup_kernelP17curandStateXORWOWij,@"STO_CUDA_ENTRY STV_DEFAULT"
_Z12setup_kernelP17curandStateXORWOWij:
.text._Z12setup_kernelP17curandStateXORWOWij:
        /* <DEDUP_REMOVED lines=8> */
[----:B------:R-:W0:Y:S01]  /*0080*/  LDC R0, c[0x0][0x38c] ;  /* 0x0000e300ff007b82 */ /* 0x000e220000000800 */
[----:B------:R-:W1:Y:S01]  /*0090*/  LDCU.64 UR4, c[0x0][0x358] ;  /* 0x00006b00ff0477ac */ /* 0x000e620008000a00 */
[----:B------:R-:W-:Y:S01]  /*00a0*/  IMAD.MOV.U32 R5, RZ, RZ, -0x75bd8fc ;  /* 0xf8a42704ff057424 */ /* 0x000fe200078e00ff */
[----:B------:R-:W-:Y:S01]  /*00b0*/  ISETP.NE.AND P0, PT, R13, RZ, PT ;  /* 0x000000ff0d00720c */ /* 0x000fe20003f05270 */
[----:B------:R-:W-:Y:S01]  /*00c0*/  IMAD.MOV.U32 R8, RZ, RZ, -0x23270784 ;  /* 0xdcd8f87cff087424 */ /* 0x000fe200078e00ff */
[----:B------:R-:W-:Y:S03]  /*00d0*/  BSSY.RECONVERGENT B0, `(.L_x_76) ;  /* 0x00000dd000007945 */ /* 0x000fe60003800200 */
[----:B------:R-:W2:Y:S01]  /*00e0*/  LDC.64 R6, c[0x0][0x380] ;  /* 0x0000e000ff067b82 */ /* 0x000ea20000000a00 */
[----:B0-----:R-:W-:-:S05]  /*00f0*/  LOP3.LUT R0, R0, 0xaad26b49, RZ, 0x3c, !PT ;  /* 0xaad26b4900007812 */ /* 0x001fca00078e3cff */
[----:B------:R-:W-:Y:S02]  /*0100*/  IMAD R0, R0, 0x4182bed5, RZ ;  /* 0x4182bed500007824 */ /* 0x000fe400078e02ff */
[----:B--2---:R-:W-:-:S03]  /*0110*/  IMAD.WIDE R6, R13, 0x30, R6 ;  /* 0x000000300d067825 */ /* 0x004fc600078e0206 */
[C---:B------:R-:W-:Y:S01]  /*0120*/  LOP3.LUT R4, R0.reuse, 0x159a55e5, RZ, 0x3c, !PT ;  /* 0x159a55e500047812 */ /* 0x040fe200078e3cff */
[C---:B------:R-:W-:Y:S02]  /*0130*/  VIADD R2, R0.reuse, 0xd9f6dc18 ;  /* 0xd9f6dc1800027836 */ /* 0x040fe40000000000 */
[C---:B------:R-:W-:Y:S02]  /*0140*/  VIADD R3, R0.reuse, 0x75bcd15 ;  /* 0x075bcd1500037836 */ /* 0x040fe40000000000 */
[----:B-1----:R0:W-:Y:S01]  /*0150*/  STG.E.64 desc[UR4][R6.64+0x8], R4 ;  /* 0x0000080406007986 */ /* 0x0021e2000c101b04 */
[----:B------:R-:W-:-:S03]  /*0160*/  VIADD R9, R0, 0x583f19 ;  /* 0x00583f1900097836 */ /* 0x000fc60000000000 */
[----:B------:R0:W-:Y:S04]  /*0170*/  STG.E.64 desc[UR4][R6.64], R2 ;  /* 0x0000000206007986 */ /* 0x0001e8000c101b04 */
[----:B------:R0:W-:Y:S01]  /*0180*/  STG.E.64 desc[UR4][R6.64+0x10], R8 ;  /* 0x0000100806007986 */ /* 0x0001e2000c101b04 */
[----:B------:R-:W-:Y:S05]  /*0190*/  @!P0 BRA `(.L_x_77) ;  /* 0x0000000c00408947 */ /* 0x000fea0003800000 */
[----:B------:R-:W-:Y:S01]  /*01a0*/  SHF.R.S32.HI R0, RZ, 0x1f, R13 ;  /* 0x0000001fff007819 */ /* 0x000fe2000001140d */
[----:B------:R-:W-:-:S07]  /*01b0*/  IMAD.MOV.U32 R12, RZ, RZ, RZ ;  /* 0x000000ffff0c7224 */ /* 0x000fce00078e00ff */
.L_x_83:
[----:B0-----:R-:W-:Y:S01]  /*01c0*/  LOP3.LUT R2, R13, 0x3, RZ, 0xc0, !PT ;  /* 0x000000030d027812 */ /* 0x001fe200078ec0ff */
[----:B------:R-:W-:Y:S03]  /*01d0*/  BSSY.RECONVERGENT B1, `(.L_x_78) ;  /* 0x00000c6000017945 */ /* 0x000fe60003800200 */
[----:B------:R-:W-:-:S04]  /*01e0*/  ISETP.NE.U32.AND P0, PT, R2, RZ, PT ;  /* 0x000000ff0200720c */ /* 0x000fc80003f05070 */
[----:B------:R-:W-:-:S13]  /*01f0*/  ISETP.NE.AND.EX P0, PT, RZ, RZ, PT, P0 ;  /* 0x000000ffff00720c */ /* 0x000fda0003f05300 */
[----:B------:R-:W-:Y:S05]  /*0200*/  @!P0 BRA `(.L_x_79) ;  /* 0x0000000c00088947 */ /* 0x000fea0003800000 */
[----:B------:R-:W0:Y:S01]  /*0210*/  LDC.64 R8, c[0x4][RZ] ;  /* 0x01000000ff087b82 */ /* 0x000e220000000a00 */
[----:B------:R-:W-:Y:S02]  /*0220*/  IMAD.MOV.U32 R14, RZ, RZ, RZ ;  /* 0x000000ffff0e7224 */ /* 0x000fe400078e00ff */
[----:B0-----:R-:W-:-:S07]  /*0230*/  IMAD.WIDE.U32 R8, R12, 0xc80, R8 ;  /* 0x00000c800c087825 */ /* 0x001fce00078e0008 */
.L_x_82:
[----:B0-----:R-:W-:Y:S01]  /*0240*/  IMAD.MOV.U32 R15, RZ, RZ, RZ ;  /* 0x000000ffff0f7224 */ /* 0x001fe200078e00ff */
[----:B------:R-:W-:Y:S01]  /*0250*/  CS2R R2, SRZ ;  /* 0x0000000000027805 */ /* 0x000fe2000001ff00 */
[----:B------:R-:W-:Y:S01]  /*0260*/  IMAD.MOV.U32 R17, RZ, RZ, RZ ;  /* 0x000000ffff117224 */ /* 0x000fe200078e00ff */
[----:B------:R-:W-:-:S07]  /*0270*/  CS2R R4, SRZ ;  /* 0x0000000000047805 */ /* 0x000fce000001ff00 */
.L_x_81:
[----:B------:R-:W-:-:S05]  /*0280*/  IMAD.WIDE.U32 R10, R17, 0x4, R6 ;  /* 0x00000004110a7825 */ /* 0x000fca00078e0006 */
[----:B------:R0:W5:Y:S01]  /*0290*/  LDG.E R16, desc[UR4][R10.64+0x4] ;  /* 0x000004040a107981 */ /* 0x000162000c1e1900 */
[----:B------:R-:W-:-:S07]  /*02a0*/  IMAD.MOV.U32 R19, RZ, RZ, RZ ;  /* 0x000000ffff137224 */ /* 0x000fce00078e00ff */
.L_x_80:
[----:B-----5:R-:W-:Y:S01]  /*02b0*/  SHF.R.U32.HI R24, RZ, R19, R16 ;  /* 0x00000013ff187219 */ /* 0x020fe20000011610 */
[----:B0-----:R-:W-:-:S03]  /*02c0*/  IMAD.SHL.U32 R10, R17, 0x20, RZ ;  /* 0x00000020110a7824 */ /* 0x001fc600078e00ff */
[----:B------:R-:W-:Y:S01]  /*02d0*/  LOP3.LUT R11, R24, 0x1, RZ, 0xc0, !PT ;  /* 0x00000001180b7812 */ /* 0x000fe200078ec0ff */
[----:B------:R-:W-:-:S03]  /*02e0*/  IMAD.IADD R10, R10, 0x1, R19 ;  /* 0x000000010a0a7824 */ /* 0x000fc600078e0213 */
[----:B------:R-:W-:Y:S01]  /*02f0*/  ISETP.NE.U32.AND P0, PT, R11, 0x1, PT ;  /* 0x000000010b00780c */ /* 0x000fe20003f05070 */
[----:B------:R-:W-:-:S03]  /*0300*/  IMAD R11, R10, 0x5, RZ ;  /* 0x000000050a0b7824 */ /* 0x000fc600078e02ff */
[----:B------:R-:W-:Y:S01]  /*0310*/  R2P PR, R24, 0x7e ;  /* 0x0000007e18007804 */ /* 0x000fe20000000000 */
[----:B------:R-:W-:-:S08]  /*0320*/  IMAD.WIDE.U32 R10, R11, 0x4, R8 ;  /* 0x000000040b0a7825 */ /* 0x000fd000078e0008 */
[----:B------:R-:W2:Y:S04]  /*0330*/  @!P0 LDG.E R18, desc[UR4][R10.64] ;  /* 0x000000040a128981 */ /* 0x000ea8000c1e1900 */
[----:B------:R-:W3:Y:S04]  /*0340*/  @!P0 LDG.E R20, desc[UR4][R10.64+0x10] ;  /* 0x000010040a148981 */ /* 0x000ee8000c1e1900 */
[----:B------:R-:W4:Y:S04]  /*0350*/  @P1 LDG.E R22, desc[UR4][R10.64+0x14] ;  /* 0x000014040a161981 */ /* 0x000f28000c1e1900 */
[----:B------:R-:W4:Y:S04]  /*0360*/  @P2 LDG.E R26, desc[UR4][R10.64+0x28] ;  /* 0x000028040a1a2981 */ /* 0x000f28000c1e1900 */
[----:B------:R-:W4:Y:S04]  /*0370*/  @!P0 LDG.E R21, desc[UR4][R10.64+0x4] ;  /* 0x000004040a158981 */ /* 0x000f28000c1e1900 */
[----:B------:R-:W4:Y:S04]  /*0380*/  @!P0 LDG.E R23, desc[UR4][R10.64+0xc] ;  /* 0x00000c040a178981 */ /* 0x000f28000c1e1900 */
[----:B------:R-:W4:Y:S04]  /*0390*/  @P1 LDG.E R25, desc[UR4][R10.64+0x18] ;  /* 0x000018040a191981 */ /* 0x000f28000c1e1900 */
[----:B------:R-:W4:Y:S04]  /*03a0*/  @P3 LDG.E R28, desc[UR4][R10.64+0x3c] ;  /* 0x00003c040a1c3981 */ /* 0x000f28000c1e1900 */
[----:B------:R-:W4:Y:S01]  /*03b0*/  @P6 LDG.E R27, desc[UR4][R10.64+0x7c] ;  /* 0x00007c040a1b6981 */ /* 0x000f22000c1e1900 */
[----:B--2---:R-:W-:-:S03]  /*03c0*/  @!P0 LOP3.LUT R15, R15, R18, RZ, 0x3c, !PT ;  /* 0x000000120f0f8212 */ /* 0x004fc600078e3cff */
[----:B------:R-:W2:Y:S01]  /*03d0*/  @!P0 LDG.E R18, desc[UR4][R10.64+0x8] ;  /* 0x000008040a128981 */ /* 0x000ea2000c1e1900 */
[----:B---3--:R-:W-:-:S03]  /*03e0*/  @!P0 LOP3.LUT R3, R3, R20, RZ, 0x3c, !PT ;  /* 0x0000001403038212 */ /* 0x008fc600078e3cff */
[----:B------:R-:W3:Y:S01]  /*03f0*/  @P1 LDG.E R20, desc[UR4][R10.64+0x24] ;  /* 0x000024040a141981 */ /* 0x000ee2000c1e1900 */
[----:B----4-:R-:W-:-:S03]  /*0400*/  @P1 LOP3.LUT R15, R15, R22, RZ, 0x3c, !PT ;  /* 0x000000160f0f1212 */ /* 0x010fc600078e3cff */
[----:B------:R-:W4:Y:S01]  /*0410*/  @P2 LDG.E R22, desc[UR4][R10.64+0x38] ;  /* 0x000038040a162981 */ /* 0x000f22000c1e1900 */
[----:B------:R-:W-:-:S03]  /*0420*/  @P2 LOP3.LUT R15, R15, R26, RZ, 0x3c, !PT ;  /* 0x0000001a0f0f2212 */ /* 0x000fc600078e3cff */
[----:B------:R-:W4:Y:S01]  /*0430*/  @P4 LDG.E R26, desc[UR4][R10.64+0x50] ;  /* 0x000050040a1a4981 */ /* 0x000f22000c1e1900 */
[----:B------:R-:W-:-:S03]  /*0440*/  @!P0 LOP3.LUT R4, R4, R21, RZ, 0x3c, !PT ;  /* 0x0000001504048212 */ /* 0x000fc600078e3cff */
[----:B------:R-:W4:Y:S01]  /*0450*/  @P1 LDG.E R21, desc[UR4][R10.64+0x20] ;  /* 0x000020040a151981 */ /* 0x000f22000c1e1900 */
[----:B------:R-:W-:-:S03]  /*0460*/  @!P0 LOP3.LUT R2, R2, R23, RZ, 0x3c, !PT ;  /* 0x0000001702028212 */ /* 0x000fc600078e3cff */
[----:B------:R-:W4:Y:S01]  /*0470*/  @P2 LDG.E R23, desc[UR4][R10.64+0x2c] ;  /* 0x00002c040a172981 */ /* 0x000f22000c1e1900 */
[----:B------:R-:W-:-:S03]  /*0480*/  @P1 LOP3.LUT R4, R4, R25, RZ, 0x3c, !PT ;  /* 0x0000001904041212 */ /* 0x000fc600078e3cff */
[----:B------:R-:W4:Y:S01]  /*0490*/  @P2 LDG.E R25, desc[UR4][R10.64+0x34] ;  /* 0x000034040a192981 */ /* 0x000f22000c1e1900 */
[----:B--2---:R-:W-:-:S03]  /*04a0*/  @!P0 LOP3.LUT R5, R5, R18, RZ, 0x3c, !PT ;  /* 0x0000001205058212 */ /* 0x004fc600078e3cff */
[----:B------:R-:W2:Y:S01]  /*04b0*/  @P1 LDG.E R18, desc[UR4][R10.64+0x1c] ;  /* 0x00001c040a121981 */ /* 0x000ea2000c1e1900 */
[----:B---3--:R-:W-:-:S03]  /*04c0*/  @P1 LOP3.LUT R3, R3, R20, RZ, 0x3c, !PT ;  /* 0x0000001403031212 */ /* 0x008fc600078e3cff */
[----:B------:R-:W3:Y:S01]  /*04d0*/  @P2 LDG.E R20, desc[UR4][R10.64+0x30] ;  /* 0x000030040a142981 */ /* 0x000ee2000c1e1900 */
[----:B----4-:R-:W-:-:S03]  /*04e0*/  @P2 LOP3.LUT R3, R3, R22, RZ, 0x3c, !PT ;  /* 0x0000001603032212 */ /* 0x010fc600078e3cff */
[----:B------:R-:W4:Y:S01]  /*04f0*/  @P3 LDG.E R22, desc[UR4][R10.64+0x4c] ;  /* 0x00004c040a163981 */ /* 0x000f22000c1e1900 */
[----:B------:R-:W-:-:S04]  /*0500*/  @P3 LOP3.LUT R15, R15, R28, RZ, 0x3c, !PT ;  /* 0x0000001c0f0f3212 */ /* 0x000fc800078e3cff */
[----:B------:R-:W-:Y:S02]  /*0510*/  @P4 LOP3.LUT R15, R15, R26, RZ, 0x3c, !PT ;  /* 0x0000001a0f0f4212 */ /* 0x000fe400078e3cff */
[----:B------:R-:W-:Y:S01]  /*0520*/  @P1 LOP3.LUT R2, R2, R21, RZ, 0x3c, !PT ;  /* 0x0000001502021212 */ /* 0x000fe200078e3cff */
[----:B------:R-:W4:Y:S04]  /*0530*/  @P5 LDG.E R26, desc[UR4][R10.64+0x64] ;  /* 0x000064040a1a5981 */ /* 0x000f28000c1e1900 */
[----:B------:R-:W4:Y:S01]  /*0540*/  @P3 LDG.E R21, desc[UR4][R10.64+0x40] ;  /* 0x000040040a153981 */ /* 0x000f22000c1e1900 */
[----:B------:R-:W-:Y:S02]  /*0550*/  @P2 LOP3.LUT R4, R4, R23, RZ, 0x3c, !PT ;  /* 0x0000001704042212 */ /* 0x000fe400078e3cff */
[----:B------:R-:W-:Y:S01]  /*0560*/  @P2 LOP3.LUT R2, R2, R25, RZ, 0x3c, !PT ;  /* 0x0000001902022212 */ /* 0x000fe200078e3cff */
[----:B------:R-:W4:Y:S04]  /*0570*/  @P3 LDG.E R23, desc[UR4][R10.64+0x48] ;  /* 0x000048040a173981 */ /* 0x000f28000c1e1900 */
[----:B------:R-:W4:Y:S01]  /*0580*/  @P4 LDG.E R25, desc[UR4][R10.64+0x54] ;  /* 0x000054040a194981 */ /* 0x000f22000c1e1900 */
[----:B--2---:R-:W-:-:S03]  /*0590*/  @P1 LOP3.LUT R5, R5, R18, RZ, 0x3c, !PT ;  /* 0x0000001205051212 */ /* 0x004fc600078e3cff */
[----:B------:R-:W2:Y:S01]  /*05a0*/  @P3 LDG.E R18, desc[UR4][R10.64+0x44] ;  /* 0x000044040a123981 */ /* 0x000ea2000c1e1900 */
[----:B---3--:R-:W-:-:S03]  /*05b0*/  @P2 LOP3.LUT R5, R5, R20, RZ, 0x3c, !PT ;  /* 0x0000001405052212 */ /* 0x008fc600078e3cff */
[----:B------:R-:W3:Y:S01]  /*05c0*/  @P4 LDG.E R20, desc[UR4][R10.64+0x58] ;  /* 0x000058040a144981 */ /* 0x000ee2000c1e1900 */
[----:B----4-:R-:W-:-:S03]  /*05d0*/  @P3 LOP3.LUT R3, R3, R22, RZ, 0x3c, !PT ;  /* 0x0000001603033212 */ /* 0x010fc600078e3cff */
[----:B------:R-:W4:Y:S01]  /*05e0*/  @P4 LDG.E R22, desc[UR4][R10.64+0x60] ;  /* 0x000060040a164981 */ /* 0x000f22000c1e1900 */
[----:B------:R-:W-:Y:S02]  /*05f0*/  LOP3.LUT P0, RZ, R24, 0x80, RZ, 0xc0, !PT ;  /* 0x0000008018ff7812 */ /* 0x000fe4000780c0ff */
[----:B------:R-:W-:Y:S02]  /*0600*/  @P5 LOP3.LUT R15, R15, R26, RZ, 0x3c, !PT ;  /* 0x0000001a0f0f5212 */ /* 0x000fe400078e3cff */
[----:B------:R-:W4:Y:S01]  /*0610*/  @P6 LDG.E R26, desc[UR4][R10.64+0x78] ;  /* 0x000078040a1a6981 */ /* 0x000f22000c1e1900 */
[----:B------:R-:W-:-:S03]  /*0620*/  @P3 LOP3.LUT R4, R4, R21, RZ, 0x3c, !PT ;  /* 0x0000001504043212 */ /* 0x000fc600078e3cff */
[----:B------:R-:W4:Y:S01]  /*0630*/  @P4 LDG.E R21, desc[UR4][R10.64+0x5c] ;  /* 0x00005c040a154981 */ /* 0x000f22000c1e1900 */
[----:B------:R-:W-:-:S03]  /*0640*/  @P3 LOP3.LUT R2, R2, R23, RZ, 0x3c, !PT ;  /* 0x0000001702023212 */ /* 0x000fc600078e3cff */
[----:B------:R-:W4:Y:S01]  /*0650*/  @P5 LDG.E R23, desc[UR4][R10.64+0x68] ;  /* 0x000068040a175981 */ /* 0x000f22000c1e1900 */
[----:B------:R-:W-:-:S03]  /*0660*/  @P4 LOP3.LUT R4, R4, R25, RZ, 0x3c, !PT ;  /* 0x0000001904044212 */ /* 0x000fc600078e3cff */
[----:B------:R-:W4:Y:S01]  /*0670*/  @P5 LDG.E R25, desc[UR4][R10.64+0x70] ;  /* 0x000070040a195981 */ /* 0x000f22000c1e1900 */
[----:B--2---:R-:W-:-:S03]  /*0680*/  @P3 LOP3.LUT R5, R5, R18, RZ, 0x3c, !PT ;  /* 0x0000001205053212 */ /* 0x004fc600078e3cff */
[----:B------:R-:W2:Y:S01]  /*0690*/  @P5 LDG.E R18, desc[UR4][R10.64+0x6c] ;  /* 0x00006c040a125981 */ /* 0x000ea2000c1e1900 */
[----:B---3--:R-:W-:-:S03]  /*06a0*/  @P4 LOP3.LUT R5, R5, R20, RZ, 0x3c, !PT ;  /* 0x0000001405054212 */ /* 0x008fc600078e3cff */
[----:B------:R-:W3:Y:S01]  /*06b0*/  @P5 LDG.E R20, desc[UR4][R10.64+0x74] ;  /* 0x000074040a145981 */ /* 0x000ee2000c1e1900 */
[----:B----4-:R-:W-:-:S03]  /*06c0*/  @P4 LOP3.LUT R3, R3, R22, RZ, 0x3c, !PT ;  /* 0x0000001603034212 */ /* 0x010fc600078e3cff */
[----:B------:R-:W4:Y:S01]  /*06d0*/  @P0 LDG.E R22, desc[UR4][R10.64+0x8c] ;  /* 0x00008c040a160981 */ /* 0x000f22000c1e1900 */
[----:B------:R-:W-:-:S03]  /*06e0*/  @P6 LOP3.LUT R15, R15, R26, RZ, 0x3c, !PT ;  /* 0x0000001a0f0f6212 */ /* 0x000fc600078e3cff */
        /* <DEDUP_REMOVED lines=13> */
[----:B------:R-:W-:Y:S02]  /*07c0*/  @P6 LOP3.LUT R4, R4, R27, RZ, 0x3c, !PT ;  /* 0x0000001b04046212 */ /* 0x000fe400078e3cff */
[----:B------:R-:W-:Y:S02]  /*07d0*/  @P6 LOP3.LUT R2, R2, R21, RZ, 0x3c, !PT ;  /* 0x0000001502026212 */ /* 0x000fe400078e3cff */
[----:B------:R-:W-:Y:S02]  /*07e0*/  @P0 LOP3.LUT R4, R4, R23, RZ, 0x3c, !PT ;  /* 0x0000001704040212 */ /* 0x000fe400078e3cff */
[----:B------:R-:W-:Y:S02]  /*07f0*/  @P0 LOP3.LUT R2, R2, R25, RZ, 0x3c, !PT ;  /* 0x0000001902020212 */ /* 0x000fe400078e3cff */
[----:B--2---:R-:W-:Y:S02]  /*0800*/  @P6 LOP3.LUT R5, R5, R18, RZ, 0x3c, !PT ;  /* 0x0000001205056212 */ /* 0x004fe400078e3cff */
[----:B---3--:R-:W-:-:S02]  /*0810*/  @P6 LOP3.LUT R3, R3, R20, RZ, 0x3c, !PT ;  /* 0x0000001403036212 */ /* 0x008fc400078e3cff */
[----:B----4-:R-:W-:Y:S02]  /*0820*/  @P0 LOP3.LUT R5, R5, R22, RZ, 0x3c, !PT ;  /* 0x0000001605050212 */ /* 0x010fe400078e3cff */
[----:B------:R-:W-:Y:S02]  /*0830*/  @P0 LOP3.LUT R3, R3, R26, RZ, 0x3c, !PT ;  /* 0x0000001a03030212 */ /* 0x000fe400078e3cff */
[----:B------:R-:W-:-:S13]  /*0840*/  R2P PR, R24.B1, 0x7f ;  /* 0x0000007f18007804 */ /* 0x000fda0000001000 */
[----:B------:R-:W2:Y:S04]  /*0850*/  @P0 LDG.E R18, desc[UR4][R10.64+0xa0] ;  /* 0x0000a0040a120981 */ /* 0x000ea8000c1e1900 */
[----:B------:R-:W3:Y:S04]  /*0860*/  @P1 LDG.E R22, desc[UR4][R10.64+0xb4] ;  /* 0x0000b4040a161981 */ /* 0x000ee8000c1e1900 */
[----:B------:R-:W4:Y:S04]  /*0870*/  @P2 LDG.E R26, desc[UR4][R10.64+0xc8] ;  /* 0x0000c8040a1a2981 */ /* 0x000f28000c1e1900 */
[----:B------:R-:W4:Y:S04]  /*0880*/  @P3 LDG.E R28, desc[UR4][R10.64+0xdc] ;  /* 0x0000dc040a1c3981 */ /* 0x000f28000c1e1900 */
[----:B------:R-:W4:Y:S04]  /*0890*/  @P0 LDG.E R23, desc[UR4][R10.64+0xa4] ;  /* 0x0000a4040a170981 */ /* 0x000f28000c1e1900 */
[----:B------:R-:W4:Y:S04]  /*08a0*/  @P0 LDG.E R20, desc[UR4][R10.64+0xa8] ;  /* 0x0000a8040a140981 */ /* 0x000f28000c1e1900 */
[----:B------:R-:W4:Y:S04]  /*08b0*/  @P4 LDG.E R25, desc[UR4][R10.64+0xf0] ;  /* 0x0000f0040a194981 */ /* 0x000f28000c1e1900 */
        /* <DEDUP_REMOVED lines=21> */
[----:B------:R-:W-:Y:S02]  /*0a10*/  LOP3.LUT P0, RZ, R24, 0x8000, RZ, 0xc0, !PT ;  /* 0x0000800018ff7812 */ /* 0x000fe4000780c0ff */
[----:B----4-:R-:W-:Y:S01]  /*0a20*/  @P5 LOP3.LUT R15, R15, R26, RZ, 0x3c, !PT ;  /* 0x0000001a0f0f5212 */ /* 0x010fe200078e3cff */
[----:B------:R-:W4:Y:S04]  /*0a30*/  @P3 LDG.E R24, desc[UR4][R10.64+0xe4] ;  /* 0x0000e4040a183981 */ /* 0x000f28000c1e1900 */
[----:B------:R-:W2:Y:S01]  /*0a40*/  @P6 LDG.E R26, desc[UR4][R10.64+0x118] ;  /* 0x000118040a1a6981 */ /* 0x000ea2000c1e1900 */
        /* <DEDUP_REMOVED lines=8> */
[----:B---3--:R-:W-:-:S03]  /*0ad0*/  @P2 LOP3.LUT R3, R3, R22, RZ, 0x3c, !PT ;  /* 0x0000001603032212 */ /* 0x008fc600078e3cff */
[----:B------:R-:W3:Y:S01]  /*0ae0*/  @P4 LDG.E R22, desc[UR4][R10.64+0x100] ;  /* 0x000100040a164981 */ /* 0x000ee2000c1e1900 */
[----:B--2---:R-:W-:-:S03]  /*0af0*/  @P6 LOP3.LUT R15, R15, R26, RZ, 0x3c, !PT ;  /* 0x0000001a0f0f6212 */ /* 0x004fc600078e3cff */
[----:B------:R-:W2:Y:S01]  /*0b00*/  @P0 LDG.E R26, desc[UR4][R10.64+0x12c] ;  /* 0x00012c040a1a0981 */ /* 0x000ea2000c1e1900 */
[----:B----4-:R-:W-:-:S03]  /*0b10*/  @P2 LOP3.LUT R2, R2, R23, RZ, 0x3c, !PT ;  /* 0x0000001702022212 */ /* 0x010fc600078e3cff */
[----:B------:R-:W4:Y:S01]  /*0b20*/  @P4 LDG.E R23, desc[UR4][R10.64+0xfc] ;  /* 0x0000fc040a174981 */ /* 0x000f22000c1e1900 */
[----:B------:R-:W-:-:S03]  /*0b30*/  @P2 LOP3.LUT R5, R5, R20, RZ, 0x3c, !PT ;  /* 0x0000001405052212 */ /* 0x000fc600078e3cff */
[----:B------:R-:W4:Y:S01]  /*0b40*/  @P4 LDG.E R20, desc[UR4][R10.64+0xf8] ;  /* 0x0000f8040a144981 */ /* 0x000f22000c1e1900 */
[----:B------:R-:W-:Y:S02]  /*0b50*/  @P3 LOP3.LUT R2, R2, R27, RZ, 0x3c, !PT ;  /* 0x0000001b02023212 */ /* 0x000fe400078e3cff */
[----:B------:R-:W-:Y:S01]  /*0b60*/  @P3 LOP3.LUT R4, R4, R25, RZ, 0x3c, !PT ;  /* 0x0000001904043212 */ /* 0x000fe200078e3cff */
[----:B------:R-:W4:Y:S01]  /*0b70*/  @P5 LDG.E R27, desc[UR4][R10.64+0x110] ;  /* 0x000110040a1b5981 */ /* 0x000f22000c1e1900 */
[----:B------:R-:W-:-:S03]  /*0b80*/  @P3 LOP3.LUT R5, R5, R24, RZ, 0x3c, !PT ;  /* 0x0000001805053212 */ /* 0x000fc600078e3cff */
[----:B------:R-:W4:Y:S04]  /*0b90*/  @P5 LDG.E R25, desc[UR4][R10.64+0x108] ;  /* 0x000108040a195981 */ /* 0x000f28000c1e1900 */
        /* <DEDUP_REMOVED lines=19> */
[----:B------:R-:W-:-:S05]  /*0cd0*/  VIADD R19, R19, 0x10 ;  /* 0x0000001013137836 */ /* 0x000fca0000000000 */
[----:B------:R-:W-:Y:S02]  /*0ce0*/  ISETP.NE.AND P1, PT, R19, 0x20, PT ;  /* 0x000000201300780c */ /* 0x000fe40003f25270 */
[----:B------:R-:W-:Y:S02]  /*0cf0*/  @P5 LOP3.LUT R3, R3, R18, RZ, 0x3c, !PT ;  /* 0x0000001203035212 */ /* 0x000fe400078e3cff */
[----:B------:R-:W-:Y:S02]  /*0d00*/  @P6 LOP3.LUT R4, R4, R21, RZ, 0x3c, !PT ;  /* 0x0000001504046212 */ /* 0x000fe400078e3cff */
[----:B---3--:R-:W-:-:S04]  /*0d10*/  @P6 LOP3.LUT R3, R3, R22, RZ, 0x3c, !PT ;  /* 0x0000001603036212 */ /* 0x008fc800078e3cff */
[----:B--2---:R-:W-:Y:S02]  /*0d20*/  @P0 LOP3.LUT R3, R3, R26, RZ, 0x3c, !PT ;  /* 0x0000001a03030212 */ /* 0x004fe400078e3cff */
[----:B----4-:R-:W-:Y:S02]  /*0d30*/  @P6 LOP3.LUT R2, R2, R23, RZ, 0x3c, !PT ;  /* 0x0000001702026212 */ /* 0x010fe400078e3cff */
[----:B------:R-:W-:Y:S02]  /*0d40*/  @P6 LOP3.LUT R5, R5, R20, RZ, 0x3c, !PT ;  /* 0x0000001405056212 */ /* 0x000fe400078e3cff */
[----:B------:R-:W-:Y:S02]  /*0d50*/  @P0 LOP3.LUT R2, R2, R27, RZ, 0x3c, !PT ;  /* 0x0000001b02020212 */ /* 0x000fe400078e3cff */
[----:B------:R-:W-:Y:S02]  /*0d60*/  @P0 LOP3.LUT R4, R4, R25, RZ, 0x3c, !PT ;  /* 0x0000001904040212 */ /* 0x000fe400078e3cff */
[----:B------:R-:W-:Y:S01]  /*0d70*/  @P0 LOP3.LUT R5, R5, R24, RZ, 0x3c, !PT ;  /* 0x0000001805050212 */ /* 0x000fe200078e3cff */
[----:B------:R-:W-:Y:S06]  /*0d80*/  @P1 BRA `(.L_x_80) ;  /* 0xfffffff400481947 */ /* 0x000fec000383ffff */
[----:B------:R-:W-:-:S05]  /*0d90*/  VIADD R17, R17, 0x1 ;  /* 0x0000000111117836 */ /* 0x000fca0000000000 */
[----:B------:R-:W-:-:S13]  /*0da0*/  ISETP.NE.AND P0, PT, R17, 0x5, PT ;  /* 0x000000051100780c */ /* 0x000fda0003f05270 */
[----:B------:R-:W-:Y:S05]  /*0db0*/  @P0 BRA `(.L_x_81) ;  /* 0xfffffff400300947 */ /* 0x000fea000383ffff */
[----:B------:R0:W-:Y:S01]  /*0dc0*/  STG.E.64 desc[UR4][R6.64+0x8], R4 ;  /* 0x0000080406007986 */ /* 0x0001e2000c101b04 */
[----:B------:R-:W-:Y:S01]  /*0dd0*/  VIADD R14, R14, 0x1 ;  /* 0x000000010e0e7836 */ /* 0x000fe20000000000 */
[----:B------:R-:W-:Y:S02]  /*0de0*/  LOP3.LUT R11, R13, 0x3, RZ, 0xc0, !PT ;  /* 0x000000030d0b7812 */ /* 0x000fe400078ec0ff */
[----:B------:R0:W-:Y:S02]  /*0df0*/  STG.E.64 desc[UR4][R6.64+0x10], R2 ;  /* 0x0000100206007986 */ /* 0x0001e4000c101b04 */
[----:B------:R-:W-:Y:S02]  /*0e00*/  ISETP.GE.U32.AND P0, PT, R14, R11, PT ;  /* 0x0000000b0e00720c */ /* 0x000fe40003f06070 */
[----:B------:R0:W-:Y:S11]  /*0e10*/  STG.E desc[UR4][R6.64+0x4], R15 ;  /* 0x0000040f06007986 */ /* 0x0001f6000c101904 */
[----:B------:R-:W-:Y:S05]  /*0e20*/  @!P0 BRA `(.L_x_82) ;  /* 0xfffffff400048947 */ /* 0x000fea000383ffff */
.L_x_79:
[----:B------:R-:W-:Y:S05]  /*0e30*/  BSYNC.RECONVERGENT B1 ;  /* 0x0000000000017941 */ /* 0x000fea0003800200 */
.L_x_78:
[C---:B------:R-:W-:Y:S01]  /*0e40*/  ISETP.GT.U32.AND P0, PT, R13.reuse, 0x3, PT ;  /* 0x000000030d00780c */ /* 0x040fe20003f04070 */
[----:B------:R-:W-:Y:S01]  /*0e50*/  VIADD R12, R12, 0x1 ;  /* 0x000000010c0c7836 */ /* 0x000fe20000000000 */
[--C-:B------:R-:W-:Y:S02]  /*0e60*/  SHF.R.U64 R13, R13, 0x2, R0.reuse ;  /* 0x000000020d0d7819 */ /* 0x100fe40000001200 */
[----:B------:R-:W-:Y:S02]  /*0e70*/  ISETP.GT.U32.AND.EX P0, PT, R0, RZ, PT, P0 ;  /* 0x000000ff0000720c */ /* 0x000fe40003f04100 */
[----:B------:R-:W-:-:S11]  /*0e80*/  SHF.R.U32.HI R0, RZ, 0x2, R0 ;  /* 0x00000002ff007819 */ /* 0x000fd60000011600 */
[----:B------:R-:W-:Y:S05]  /*0e90*/  @P0 BRA `(.L_x_83) ;  /* 0xfffffff000c80947 */ /* 0x000fea000383ffff */
.L_x_77:
[----:B------:R-:W-:Y:S05]  /*0ea0*/  BSYNC.RECONVERGENT B0 ;  /* 0x0000000000007941 */ /* 0x000fea0003800200 */
.L_x_76:
[----:B------:R-:W-:Y:S04]  /*0eb0*/  STG.E.64 desc[UR4][R6.64+0x18], RZ ;  /* 0x000018ff06007986 */ /* 0x000fe8000c101b04 */
[----:B------:R-:W-:Y:S04]  /*0ec0*/  STG.E desc[UR4][R6.64+0x20], RZ ;  /* 0x000020ff06007986 */ /* 0x000fe8000c101904 */
[----:B------:R-:W-:Y:S01]  /*0ed0*/  STG.E.64 desc[UR4][R6.64+0x28], RZ ;  /* 0x000028ff06007986 */ /* 0x000fe2000c101b04 */
[----:B------:R-:W-:Y:S05]  /*0ee0*/  EXIT ;  /* 0x000000000000794d */ /* 0x000fea0003800000 */
.L_x_84:
        /* <DEDUP_REMOVED lines=9> */
.L_x_90:


//--------------------- .nv.global.init           --------------------------
	.section	.nv.global.init,"aw",@progbits
	.align	4
.nv.global.init:
	.type		mrg32k3aM1SubSeq,@object
	.size		mrg32k3aM1SubSeq,(mrg32k3aM2SubSeq - mrg32k3aM1SubSeq)
mrg32k3aM1SubSeq:
        /*0000*/ 	.byte	0x0b, 0xcc, 0xee, 0x04, 0x73, 0x29, 0x8b, 0x6f, 0xf6, 0x53, 0x03, 0xf6, 0x23, 0xf6, 0xea, 0xda
        /* <DEDUP_REMOVED lines=125> */
	.type		mrg32k3aM2SubSeq,@object
	.size		mrg32k3aM2SubSeq,(mrg32k3aM1 - mrg32k3aM2SubSeq)
mrg32k3aM2SubSeq:
        /* <DEDUP_REMOVED lines=126> */
	.type		mrg32k3aM1,@object
	.size		mrg32k3aM1,(mrg32k3aM1Seq - mrg32k3aM1)
mrg32k3aM1:
        /* <DEDUP_REMOVED lines=144> */
	.type		mrg32k3aM1Seq,@object
	.size		mrg32k3aM1Seq,(mrg32k3aM2 - mrg32k3aM1Seq)
mrg32k3aM1Seq:
        /* <DEDUP_REMOVED lines=144> */
	.type		mrg32k3aM2,@object
	.size		mrg32k3aM2,(mrg32k3aM2Seq - mrg32k3aM2)
mrg32k3aM2:
        /* <DEDUP_REMOVED lines=144> */
	.type		mrg32k3aM2Seq,@object
	.size		mrg32k3aM2Seq,(precalc_xorwow_matrix - mrg32k3aM2Seq)
mrg32k3aM2Seq:
        /* <DEDUP_REMOVED lines=144> */
	.type		precalc_xorwow_matrix,@object
	.size		precalc_xorwow_matrix,(precalc_xorwow_offset_matrix - precalc_xorwow_matrix)
precalc_xorwow_matrix:
        /* <DEDUP_REMOVED lines=6400> */
	.type		precalc_xorwow_offset_matrix,@object
	.size		precalc_xorwow_offset_matrix,(.L_1 - precalc_xorwow_offset_matrix)
precalc_xorwow_offset_matrix:
        /* <DEDUP_REMOVED lines=6400> */
.L_1:


//--------------------- .nv.shared._Z10sum_blocksPKfPfS1_i --------------------------
	.section	.nv.shared._Z10sum_blocksPKfPfS1_i,"aw",@nobits
	.sectionflags	@""
	.align	4
.nv.shared._Z10sum_blocksPKfPfS1_i:
	.zero		3072


//--------------------- .nv.shared.reserved.0     --------------------------
	.section	.nv.shared.reserved.0,"aw",@nobits
	.weak		__nv_reservedSMEM_offset_0_alias
	.size		__nv_reservedSMEM_offset_0_alias, 0, 64
	.other		__nv_reservedSMEM_offset_0_alias,@"STO_CUDA_RESERVED_SHARED STV_DEFAULT"
__nv_reservedSMEM_offset_0_alias:
	.zero		0
	.zero		64


//--------------------- .nv.constant0._Z10sum_blocksPKfPfS1_i --------------------------
	.section	.nv.constant0._Z10sum_blocksPKfPfS1_i,"a",@progbits
	.sectionflags	@""
	.align	4
.nv.constant0._Z10sum_blocksPKfPfS1_i:
	.zero		924


//--------------------- .nv.constant0._Z12sample_thetaP17curandStateXORWOWPfPKiPKfffi --------------------------
	.section	.nv.constant0._Z12sample_thetaP17curandStateXORWOWPfPKiPKfffi,"a",@progbits
	.sectionflags	@""
	.align	4
.nv.constant0._Z12sample_thetaP17curandStateXORWOWPfPKiPKfffi:
	.zero		940


//--------------------- .nv.constant0._Z12setup_kernelP17curandStateXORWOWij --------------------------
	.section	.nv.constant0._Z12setup_kernelP17curandStateXORWOWij,"a",@progbits
	.sectionflags	@""
	.align	4
.nv.constant0._Z12setup_kernelP17curandStateXORWOWij:
	.zero		912


//--------------------- SYMBOLS --------------------------

	.type		.nv.reservedSmem.offset0,@object
	.size		.nv.reservedSmem.offset0,0x4
	.type		.nv.reservedSmem.cap,@object
	.size		.nv.reservedSmem.cap,0x4
